//
// Generated by NVIDIA NVVM Compiler
//
// Compiler Build ID: CL-36424714
// Cuda compilation tools, release 13.0, V13.0.88
// Based on NVVM 20.0.0
//

.version 9.0
.target sm_100
.address_size 64

	// .globl	hma_batch_f32

.visible .entry hma_batch_f32(
	.param .u64 .ptr .align 1 hma_batch_f32_param_0,
	.param .u64 .ptr .align 1 hma_batch_f32_param_1,
	.param .u32 hma_batch_f32_param_2,
	.param .u32 hma_batch_f32_param_3,
	.param .u32 hma_batch_f32_param_4,
	.param .u32 hma_batch_f32_param_5,
	.param .u64 .ptr .align 1 hma_batch_f32_param_6,
	.param .u64 .ptr .align 1 hma_batch_f32_param_7
)
{
	.reg .pred 	%p<33>;
	.reg .b32 	%r<103>;
	.reg .b32 	%f<74>;
	.reg .b64 	%rd<63>;

	ld.param.u64 	%rd16, [hma_batch_f32_param_1];
	ld.param.u32 	%r52, [hma_batch_f32_param_2];
	ld.param.u32 	%r55, [hma_batch_f32_param_3];
	ld.param.u32 	%r96, [hma_batch_f32_param_4];
	ld.param.u32 	%r54, [hma_batch_f32_param_5];
	ld.param.u64 	%rd17, [hma_batch_f32_param_6];
	ld.param.u64 	%rd18, [hma_batch_f32_param_7];
	cvta.to.global.u64 	%rd1, %rd18;
	cvta.to.global.u64 	%rd2, %rd17;
	mov.u32 	%r56, %ctaid.x;
	mov.u32 	%r57, %ntid.x;
	mov.u32 	%r58, %tid.x;
	mad.lo.s32 	%r1, %r56, %r57, %r58;
	setp.ge.s32 	%p1, %r1, %r55;
	@%p1 bra 	$L__BB0_42;
	cvta.to.global.u64 	%rd19, %rd16;
	mul.wide.s32 	%rd20, %r1, 4;
	add.s64 	%rd21, %rd19, %rd20;
	ld.global.nc.u32 	%r2, [%rd21];
	shr.u32 	%r59, %r2, 31;
	add.s32 	%r60, %r2, %r59;
	shr.s32 	%r3, %r60, 1;
	setp.lt.s32 	%p2, %r2, 2;
	@%p2 bra 	$L__BB0_42;
	cvt.rn.f32.u32 	%f1, %r2;
	sqrt.rn.f32 	%f31, %f1;
	cvt.rmi.f32.f32 	%f32, %f31;
	cvt.rzi.s32.f32 	%r4, %f32;
	max.s32 	%r5, %r4, 0;
	setp.lt.s32 	%p3, %r4, 1;
	setp.gt.s32 	%p4, %r5, %r54;
	or.pred  	%p5, %p3, %p4;
	@%p5 bra 	$L__BB0_42;
	mul.lo.s32 	%r6, %r52, %r1;
	setp.lt.s32 	%p6, %r52, 1;
	@%p6 bra 	$L__BB0_15;
	and.b32  	%r7, %r52, 7;
	setp.lt.u32 	%p7, %r52, 8;
	mov.b32 	%r88, 0;
	@%p7 bra 	$L__BB0_7;
	and.b32  	%r88, %r52, 2147483640;
	neg.s32 	%r86, %r88;
	add.s64 	%rd3, %rd1, 16;
	mov.u32 	%r85, %r6;
$L__BB0_6:
	.pragma "nounroll";
	mul.wide.s32 	%rd22, %r85, 4;
	add.s64 	%rd23, %rd3, %rd22;
	mov.b32 	%r62, 2147483647;
	st.global.u32 	[%rd23+-16], %r62;
	st.global.u32 	[%rd23+-12], %r62;
	st.global.u32 	[%rd23+-8], %r62;
	st.global.u32 	[%rd23+-4], %r62;
	st.global.u32 	[%rd23], %r62;
	st.global.u32 	[%rd23+4], %r62;
	st.global.u32 	[%rd23+8], %r62;
	st.global.u32 	[%rd23+12], %r62;
	add.s32 	%r86, %r86, 8;
	add.s32 	%r85, %r85, 8;
	setp.ne.s32 	%p8, %r86, 0;
	@%p8 bra 	$L__BB0_6;
$L__BB0_7:
	setp.eq.s32 	%p9, %r7, 0;
	@%p9 bra 	$L__BB0_15;
	and.b32  	%r15, %r52, 3;
	setp.lt.u32 	%p10, %r7, 4;
	@%p10 bra 	$L__BB0_10;
	add.s32 	%r63, %r88, %r6;
	mul.wide.s32 	%rd24, %r63, 4;
	add.s64 	%rd25, %rd1, %rd24;
	mov.b32 	%r64, 2147483647;
	st.global.u32 	[%rd25], %r64;
	st.global.u32 	[%rd25+4], %r64;
	st.global.u32 	[%rd25+8], %r64;
	st.global.u32 	[%rd25+12], %r64;
	add.s32 	%r88, %r88, 4;
$L__BB0_10:
	setp.eq.s32 	%p11, %r15, 0;
	@%p11 bra 	$L__BB0_15;
	setp.eq.s32 	%p12, %r15, 1;
	@%p12 bra 	$L__BB0_13;
	add.s32 	%r65, %r88, %r6;
	mul.wide.s32 	%rd26, %r65, 4;
	add.s64 	%rd27, %rd1, %rd26;
	mov.b32 	%r66, 2147483647;
	st.global.u32 	[%rd27], %r66;
	st.global.u32 	[%rd27+4], %r66;
	add.s32 	%r88, %r88, 2;
$L__BB0_13:
	and.b32  	%r67, %r52, 1;
	setp.eq.b32 	%p13, %r67, 1;
	not.pred 	%p14, %p13;
	@%p14 bra 	$L__BB0_15;
	add.s32 	%r68, %r88, %r6;
	mul.wide.s32 	%rd28, %r68, 4;
	add.s64 	%rd29, %rd1, %rd28;
	mov.b32 	%r69, 2147483647;
	st.global.u32 	[%rd29], %r69;
$L__BB0_15:
	setp.lt.s32 	%p15, %r96, 0;
	setp.ge.s32 	%p16, %r96, %r52;
	or.pred  	%p17, %p15, %p16;
	@%p17 bra 	$L__BB0_42;
	sub.s32 	%r70, %r52, %r96;
	add.s32 	%r72, %r2, %r5;
	add.s32 	%r73, %r72, -1;
	max.s32 	%r74, %r2, %r73;
	setp.gt.s32 	%p18, %r74, %r70;
	@%p18 bra 	$L__BB0_42;
	mul.lo.s32 	%r20, %r54, %r1;
	and.b32  	%r21, %r4, 15;
	setp.lt.u32 	%p19, %r4, 16;
	mov.b32 	%r92, 0;
	@%p19 bra 	$L__BB0_20;
	and.b32  	%r92, %r4, 2147483632;
	neg.s32 	%r90, %r92;
	mul.wide.s32 	%rd30, %r20, 4;
	add.s64 	%rd31, %rd30, %rd2;
	add.s64 	%rd60, %rd31, 32;
$L__BB0_19:
	.pragma "nounroll";
	mov.b32 	%r76, 0;
	st.global.u32 	[%rd60+-32], %r76;
	st.global.u32 	[%rd60+-28], %r76;
	st.global.u32 	[%rd60+-24], %r76;
	st.global.u32 	[%rd60+-20], %r76;
	st.global.u32 	[%rd60+-16], %r76;
	st.global.u32 	[%rd60+-12], %r76;
	st.global.u32 	[%rd60+-8], %r76;
	st.global.u32 	[%rd60+-4], %r76;
	st.global.u32 	[%rd60], %r76;
	st.global.u32 	[%rd60+4], %r76;
	st.global.u32 	[%rd60+8], %r76;
	st.global.u32 	[%rd60+12], %r76;
	st.global.u32 	[%rd60+16], %r76;
	st.global.u32 	[%rd60+20], %r76;
	st.global.u32 	[%rd60+24], %r76;
	st.global.u32 	[%rd60+28], %r76;
	add.s32 	%r90, %r90, 16;
	add.s64 	%rd60, %rd60, 64;
	setp.ne.s32 	%p20, %r90, 0;
	@%p20 bra 	$L__BB0_19;
$L__BB0_20:
	mul.wide.s32 	%rd32, %r20, 4;
	add.s64 	%rd7, %rd2, %rd32;
	setp.eq.s32 	%p21, %r21, 0;
	@%p21 bra 	$L__BB0_29;
	and.b32  	%r27, %r4, 7;
	setp.lt.u32 	%p22, %r21, 8;
	@%p22 bra 	$L__BB0_23;
	mul.wide.u32 	%rd33, %r92, 4;
	add.s64 	%rd34, %rd7, %rd33;
	mov.b32 	%r77, 0;
	st.global.u32 	[%rd34], %r77;
	st.global.u32 	[%rd34+4], %r77;
	st.global.u32 	[%rd34+8], %r77;
	st.global.u32 	[%rd34+12], %r77;
	st.global.u32 	[%rd34+16], %r77;
	st.global.u32 	[%rd34+20], %r77;
	st.global.u32 	[%rd34+24], %r77;
	st.global.u32 	[%rd34+28], %r77;
	add.s32 	%r92, %r92, 8;
$L__BB0_23:
	setp.eq.s32 	%p23, %r27, 0;
	@%p23 bra 	$L__BB0_29;
	and.b32  	%r30, %r4, 3;
	setp.lt.u32 	%p24, %r27, 4;
	@%p24 bra 	$L__BB0_26;
	mul.wide.u32 	%rd35, %r92, 4;
	add.s64 	%rd36, %rd7, %rd35;
	mov.b32 	%r78, 0;
	st.global.u32 	[%rd36], %r78;
	st.global.u32 	[%rd36+4], %r78;
	st.global.u32 	[%rd36+8], %r78;
	st.global.u32 	[%rd36+12], %r78;
	add.s32 	%r92, %r92, 4;
$L__BB0_26:
	setp.eq.s32 	%p25, %r30, 0;
	@%p25 bra 	$L__BB0_29;
	mul.wide.u32 	%rd38, %r92, 4;
	add.s64 	%rd39, %rd32, %rd38;
	add.s64 	%rd61, %rd2, %rd39;
	neg.s32 	%r94, %r30;
$L__BB0_28:
	.pragma "nounroll";
	mov.b32 	%r79, 0;
	st.global.u32 	[%rd61], %r79;
	add.s64 	%rd61, %rd61, 4;
	add.s32 	%r94, %r94, 1;
	setp.ne.s32 	%p26, %r94, 0;
	@%p26 bra 	$L__BB0_28;
$L__BB0_29:
	ld.param.u64 	%rd58, [hma_batch_f32_param_0];
	cvta.to.global.u64 	%rd40, %rd58;
	cvt.rn.f32.s32 	%f2, %r3;
	cvt.rn.f32.u32 	%f3, %r5;
	mul.f32 	%f34, %f3, 0f3F000000;
	add.s32 	%r81, %r5, 1;
	cvt.rn.f32.u32 	%f35, %r81;
	mul.f32 	%f4, %f34, %f35;
	sub.s32 	%r97, %r96, %r52;
	mul.wide.u32 	%rd41, %r96, 4;
	add.s64 	%rd62, %rd40, %rd41;
	mul.wide.s32 	%rd42, %r3, 4;
	sub.s64 	%rd12, %rd40, %rd42;
	add.s32 	%r95, %r96, %r6;
	mov.f32 	%f73, 0f00000000;
	mov.b32 	%r98, 0;
	mul.wide.s32 	%rd45, %r2, 4;
	mov.u32 	%r102, %r98;
	mov.u32 	%r101, %r98;
	mov.f32 	%f72, %f73;
	mov.f32 	%f64, %f73;
	mov.f32 	%f65, %f73;
	mov.f32 	%f66, %f73;
	mov.f32 	%f67, %f73;
$L__BB0_30:
	mov.u32 	%r41, %r98;
	add.s32 	%r98, %r41, 1;
	ld.global.nc.f32 	%f11, [%rd62];
	setp.ge.s32 	%p27, %r41, %r2;
	@%p27 bra 	$L__BB0_32;
	add.f32 	%f65, %f65, %f11;
	cvt.rn.f32.u32 	%f39, %r41;
	add.f32 	%f40, %f39, 0f3F800000;
	fma.rn.f32 	%f64, %f40, %f11, %f64;
	bra.uni 	$L__BB0_33;
$L__BB0_32:
	ld.param.u64 	%rd59, [hma_batch_f32_param_0];
	mul.wide.s32 	%rd43, %r96, 4;
	cvta.to.global.u64 	%rd44, %rd59;
	sub.s64 	%rd46, %rd44, %rd45;
	add.s64 	%rd47, %rd46, %rd43;
	ld.global.nc.f32 	%f36, [%rd47];
	add.f32 	%f37, %f65, %f11;
	sub.f32 	%f14, %f37, %f36;
	sub.f32 	%f38, %f64, %f65;
	fma.rn.f32 	%f64, %f11, %f1, %f38;
	mov.f32 	%f65, %f14;
$L__BB0_33:
	setp.ge.s32 	%p28, %r41, %r3;
	@%p28 bra 	$L__BB0_35;
	add.f32 	%f67, %f67, %f11;
	cvt.rn.f32.u32 	%f44, %r41;
	add.f32 	%f45, %f44, 0f3F800000;
	fma.rn.f32 	%f66, %f45, %f11, %f66;
	bra.uni 	$L__BB0_36;
$L__BB0_35:
	mul.wide.s32 	%rd48, %r96, 4;
	add.s64 	%rd49, %rd12, %rd48;
	ld.global.nc.f32 	%f41, [%rd49];
	add.f32 	%f42, %f67, %f11;
	sub.f32 	%f20, %f42, %f41;
	sub.f32 	%f43, %f66, %f67;
	fma.rn.f32 	%f66, %f11, %f2, %f43;
	mov.f32 	%f67, %f20;
$L__BB0_36:
	setp.lt.s32 	%p29, %r98, %r2;
	@%p29 bra 	$L__BB0_41;
	mul.f32 	%f46, %f1, 0f3F000000;
	add.s32 	%r82, %r2, 1;
	cvt.rn.f32.u32 	%f47, %r82;
	mul.f32 	%f48, %f46, %f47;
	div.rn.f32 	%f49, %f64, %f48;
	mul.f32 	%f50, %f2, 0f3F000000;
	add.s32 	%r83, %r3, 1;
	cvt.rn.f32.s32 	%f51, %r83;
	mul.f32 	%f52, %f50, %f51;
	div.rn.f32 	%f53, %f66, %f52;
	add.f32 	%f54, %f53, %f53;
	sub.f32 	%f24, %f54, %f49;
	setp.ge.s32 	%p30, %r102, %r5;
	@%p30 bra 	$L__BB0_40;
	mul.wide.u32 	%rd54, %r102, 4;
	add.s64 	%rd55, %rd7, %rd54;
	st.global.f32 	[%rd55], %f24;
	add.f32 	%f72, %f72, %f24;
	cvt.rn.f32.u32 	%f59, %r102;
	add.f32 	%f60, %f59, 0f3F800000;
	fma.rn.f32 	%f73, %f60, %f24, %f73;
	add.s32 	%r102, %r102, 1;
	setp.ne.s32 	%p31, %r102, %r5;
	@%p31 bra 	$L__BB0_41;
	div.rn.f32 	%f61, %f73, %f4;
	mul.wide.s32 	%rd56, %r95, 4;
	add.s64 	%rd57, %rd1, %rd56;
	st.global.f32 	[%rd57], %f61;
	mov.u32 	%r102, %r5;
	bra.uni 	$L__BB0_41;
$L__BB0_40:
	mul.wide.s32 	%rd50, %r101, 4;
	add.s64 	%rd51, %rd7, %rd50;
	ld.global.f32 	%f55, [%rd51];
	st.global.f32 	[%rd51], %f24;
	add.s32 	%r84, %r101, 1;
	rem.s32 	%r101, %r84, %r5;
	add.f32 	%f56, %f72, %f24;
	sub.f32 	%f27, %f56, %f55;
	sub.f32 	%f57, %f73, %f72;
	fma.rn.f32 	%f73, %f24, %f3, %f57;
	div.rn.f32 	%f58, %f73, %f4;
	mul.wide.s32 	%rd52, %r95, 4;
	add.s64 	%rd53, %rd1, %rd52;
	st.global.f32 	[%rd53], %f58;
	mov.f32 	%f72, %f27;
$L__BB0_41:
	add.s32 	%r97, %r97, 1;
	setp.ne.s32 	%p32, %r97, 0;
	add.s64 	%rd62, %rd62, 4;
	add.s32 	%r96, %r96, 1;
	add.s32 	%r95, %r95, 1;
	@%p32 bra 	$L__BB0_30;
$L__BB0_42:
	ret;

}
	// .globl	hma_many_series_one_param_f32
.visible .entry hma_many_series_one_param_f32(
	.param .u64 .ptr .align 1 hma_many_series_one_param_f32_param_0,
	.param .u64 .ptr .align 1 hma_many_series_one_param_f32_param_1,
	.param .u32 hma_many_series_one_param_f32_param_2,
	.param .u32 hma_many_series_one_param_f32_param_3,
	.param .u32 hma_many_series_one_param_f32_param_4,
	.param .u32 hma_many_series_one_param_f32_param_5,
	.param .u64 .ptr .align 1 hma_many_series_one_param_f32_param_6,
	.param .u64 .ptr .align 1 hma_many_series_one_param_f32_param_7
)
{
	.reg .pred 	%p<33>;
	.reg .b32 	%r<111>;
	.reg .b32 	%f<77>;
	.reg .b64 	%rd<71>;

	ld.param.u64 	%rd11, [hma_many_series_one_param_f32_param_1];
	ld.param.u32 	%r56, [hma_many_series_one_param_f32_param_2];
	ld.param.u32 	%r57, [hma_many_series_one_param_f32_param_3];
	ld.param.u32 	%r58, [hma_many_series_one_param_f32_param_4];
	ld.param.u32 	%r59, [hma_many_series_one_param_f32_param_5];
	ld.param.u64 	%rd12, [hma_many_series_one_param_f32_param_6];
	ld.param.u64 	%rd13, [hma_many_series_one_param_f32_param_7];
	cvta.to.global.u64 	%rd1, %rd13;
	cvta.to.global.u64 	%rd2, %rd12;
	mov.u32 	%r60, %ctaid.x;
	mov.u32 	%r61, %ntid.x;
	mov.u32 	%r62, %tid.x;
	mad.lo.s32 	%r1, %r60, %r61, %r62;
	setp.ge.s32 	%p1, %r1, %r56;
	@%p1 bra 	$L__BB1_42;
	setp.lt.s32 	%p2, %r57, 1;
	@%p2 bra 	$L__BB1_13;
	and.b32  	%r2, %r57, 7;
	setp.lt.u32 	%p3, %r57, 8;
	mov.b32 	%r95, 0;
	@%p3 bra 	$L__BB1_5;
	and.b32  	%r95, %r57, 2147483640;
	neg.s32 	%r93, %r95;
	shl.b32 	%r5, %r56, 3;
	mul.wide.s32 	%rd16, %r56, 4;
	mov.u32 	%r92, %r1;
$L__BB1_4:
	.pragma "nounroll";
	mul.wide.s32 	%rd14, %r92, 4;
	add.s64 	%rd15, %rd1, %rd14;
	mov.b32 	%r64, 2147483647;
	st.global.u32 	[%rd15], %r64;
	add.s64 	%rd17, %rd15, %rd16;
	st.global.u32 	[%rd17], %r64;
	add.s64 	%rd18, %rd17, %rd16;
	st.global.u32 	[%rd18], %r64;
	add.s64 	%rd19, %rd18, %rd16;
	st.global.u32 	[%rd19], %r64;
	add.s64 	%rd20, %rd19, %rd16;
	st.global.u32 	[%rd20], %r64;
	add.s64 	%rd21, %rd20, %rd16;
	st.global.u32 	[%rd21], %r64;
	add.s64 	%rd22, %rd21, %rd16;
	st.global.u32 	[%rd22], %r64;
	add.s64 	%rd23, %rd22, %rd16;
	st.global.u32 	[%rd23], %r64;
	add.s32 	%r93, %r93, 8;
	add.s32 	%r92, %r92, %r5;
	setp.ne.s32 	%p4, %r93, 0;
	@%p4 bra 	$L__BB1_4;
$L__BB1_5:
	setp.eq.s32 	%p5, %r2, 0;
	@%p5 bra 	$L__BB1_13;
	and.b32  	%r11, %r57, 3;
	setp.lt.u32 	%p6, %r2, 4;
	@%p6 bra 	$L__BB1_8;
	mad.lo.s32 	%r65, %r95, %r56, %r1;
	mul.wide.s32 	%rd24, %r65, 4;
	add.s64 	%rd25, %rd1, %rd24;
	mov.b32 	%r66, 2147483647;
	st.global.u32 	[%rd25], %r66;
	mul.wide.s32 	%rd26, %r56, 4;
	add.s64 	%rd27, %rd25, %rd26;
	st.global.u32 	[%rd27], %r66;
	add.s64 	%rd28, %rd27, %rd26;
	st.global.u32 	[%rd28], %r66;
	add.s64 	%rd29, %rd28, %rd26;
	st.global.u32 	[%rd29], %r66;
	add.s32 	%r95, %r95, 4;
$L__BB1_8:
	setp.eq.s32 	%p7, %r11, 0;
	@%p7 bra 	$L__BB1_13;
	setp.eq.s32 	%p8, %r11, 1;
	@%p8 bra 	$L__BB1_11;
	mad.lo.s32 	%r67, %r95, %r56, %r1;
	mul.wide.s32 	%rd30, %r67, 4;
	add.s64 	%rd31, %rd1, %rd30;
	mov.b32 	%r68, 2147483647;
	st.global.u32 	[%rd31], %r68;
	mul.wide.s32 	%rd32, %r56, 4;
	add.s64 	%rd33, %rd31, %rd32;
	st.global.u32 	[%rd33], %r68;
	add.s32 	%r95, %r95, 2;
$L__BB1_11:
	and.b32  	%r69, %r57, 1;
	setp.eq.b32 	%p9, %r69, 1;
	not.pred 	%p10, %p9;
	@%p10 bra 	$L__BB1_13;
	mad.lo.s32 	%r70, %r95, %r56, %r1;
	mul.wide.s32 	%rd34, %r70, 4;
	add.s64 	%rd35, %rd1, %rd34;
	mov.b32 	%r71, 2147483647;
	st.global.u32 	[%rd35], %r71;
$L__BB1_13:
	shr.u32 	%r72, %r58, 31;
	add.s32 	%r73, %r58, %r72;
	shr.s32 	%r16, %r73, 1;
	setp.lt.s32 	%p11, %r58, 2;
	@%p11 bra 	$L__BB1_42;
	cvt.rn.f32.u32 	%f1, %r58;
	sqrt.rn.f32 	%f30, %f1;
	cvt.rmi.f32.f32 	%f31, %f30;
	cvt.rzi.s32.f32 	%r17, %f31;
	max.s32 	%r18, %r17, 0;
	setp.lt.s32 	%p12, %r17, 1;
	setp.gt.s32 	%p13, %r18, %r59;
	or.pred  	%p14, %p12, %p13;
	@%p14 bra 	$L__BB1_42;
	cvta.to.global.u64 	%rd36, %rd11;
	mul.wide.s32 	%rd37, %r1, 4;
	add.s64 	%rd38, %rd36, %rd37;
	ld.global.nc.u32 	%r19, [%rd38];
	setp.lt.s32 	%p15, %r19, 0;
	setp.ge.s32 	%p16, %r19, %r57;
	or.pred  	%p17, %p15, %p16;
	@%p17 bra 	$L__BB1_42;
	sub.s32 	%r74, %r57, %r19;
	add.s32 	%r76, %r58, %r18;
	add.s32 	%r77, %r76, -1;
	max.s32 	%r78, %r58, %r77;
	setp.gt.s32 	%p18, %r78, %r74;
	@%p18 bra 	$L__BB1_42;
	mul.lo.s32 	%r20, %r59, %r1;
	and.b32  	%r21, %r17, 15;
	setp.lt.u32 	%p19, %r17, 16;
	mov.b32 	%r99, 0;
	@%p19 bra 	$L__BB1_20;
	and.b32  	%r99, %r17, 2147483632;
	neg.s32 	%r97, %r99;
	mul.wide.s32 	%rd39, %r20, 4;
	add.s64 	%rd40, %rd39, %rd2;
	add.s64 	%rd69, %rd40, 32;
$L__BB1_19:
	.pragma "nounroll";
	mov.b32 	%r80, 0;
	st.global.u32 	[%rd69+-32], %r80;
	st.global.u32 	[%rd69+-28], %r80;
	st.global.u32 	[%rd69+-24], %r80;
	st.global.u32 	[%rd69+-20], %r80;
	st.global.u32 	[%rd69+-16], %r80;
	st.global.u32 	[%rd69+-12], %r80;
	st.global.u32 	[%rd69+-8], %r80;
	st.global.u32 	[%rd69+-4], %r80;
	st.global.u32 	[%rd69], %r80;
	st.global.u32 	[%rd69+4], %r80;
	st.global.u32 	[%rd69+8], %r80;
	st.global.u32 	[%rd69+12], %r80;
	st.global.u32 	[%rd69+16], %r80;
	st.global.u32 	[%rd69+20], %r80;
	st.global.u32 	[%rd69+24], %r80;
	st.global.u32 	[%rd69+28], %r80;
	add.s32 	%r97, %r97, 16;
	add.s64 	%rd69, %rd69, 64;
	setp.ne.s32 	%p20, %r97, 0;
	@%p20 bra 	$L__BB1_19;
$L__BB1_20:
	mul.wide.s32 	%rd41, %r20, 4;
	add.s64 	%rd6, %rd2, %rd41;
	setp.eq.s32 	%p21, %r21, 0;
	@%p21 bra 	$L__BB1_29;
	and.b32  	%r27, %r17, 7;
	setp.lt.u32 	%p22, %r21, 8;
	@%p22 bra 	$L__BB1_23;
	mul.wide.u32 	%rd42, %r99, 4;
	add.s64 	%rd43, %rd6, %rd42;
	mov.b32 	%r81, 0;
	st.global.u32 	[%rd43], %r81;
	st.global.u32 	[%rd43+4], %r81;
	st.global.u32 	[%rd43+8], %r81;
	st.global.u32 	[%rd43+12], %r81;
	st.global.u32 	[%rd43+16], %r81;
	st.global.u32 	[%rd43+20], %r81;
	st.global.u32 	[%rd43+24], %r81;
	st.global.u32 	[%rd43+28], %r81;
	add.s32 	%r99, %r99, 8;
$L__BB1_23:
	setp.eq.s32 	%p23, %r27, 0;
	@%p23 bra 	$L__BB1_29;
	and.b32  	%r30, %r17, 3;
	setp.lt.u32 	%p24, %r27, 4;
	@%p24 bra 	$L__BB1_26;
	mul.wide.u32 	%rd44, %r99, 4;
	add.s64 	%rd45, %rd6, %rd44;
	mov.b32 	%r82, 0;
	st.global.u32 	[%rd45], %r82;
	st.global.u32 	[%rd45+4], %r82;
	st.global.u32 	[%rd45+8], %r82;
	st.global.u32 	[%rd45+12], %r82;
	add.s32 	%r99, %r99, 4;
$L__BB1_26:
	setp.eq.s32 	%p25, %r30, 0;
	@%p25 bra 	$L__BB1_29;
	mul.wide.u32 	%rd47, %r99, 4;
	add.s64 	%rd48, %rd41, %rd47;
	add.s64 	%rd70, %rd2, %rd48;
	neg.s32 	%r101, %r30;
$L__BB1_28:
	.pragma "nounroll";
	mov.b32 	%r83, 0;
	st.global.u32 	[%rd70], %r83;
	add.s64 	%rd70, %rd70, 4;
	add.s32 	%r101, %r101, 1;
	setp.ne.s32 	%p26, %r101, 0;
	@%p26 bra 	$L__BB1_28;
$L__BB1_29:
	cvt.rn.f32.s32 	%f2, %r16;
	cvt.rn.f32.u32 	%f3, %r18;
	sub.s32 	%r105, %r19, %r57;
	mad.lo.s32 	%r104, %r19, %r56, %r1;
	sub.s32 	%r85, %r19, %r58;
	mad.lo.s32 	%r103, %r56, %r85, %r1;
	sub.s32 	%r86, %r19, %r16;
	mad.lo.s32 	%r102, %r56, %r86, %r1;
	mov.f32 	%f76, 0f00000000;
	mov.b32 	%r106, 0;
	mov.u32 	%r110, %r106;
	mov.u32 	%r109, %r106;
	mov.f32 	%f75, %f76;
	mov.f32 	%f67, %f76;
	mov.f32 	%f68, %f76;
	mov.f32 	%f69, %f76;
	mov.f32 	%f70, %f76;
$L__BB1_30:
	mov.u32 	%r44, %r106;
	ld.param.u64 	%rd66, [hma_many_series_one_param_f32_param_0];
	add.s32 	%r106, %r44, 1;
	cvta.to.global.u64 	%rd49, %rd66;
	mul.wide.s32 	%rd50, %r104, 4;
	add.s64 	%rd51, %rd49, %rd50;
	ld.global.nc.f32 	%f10, [%rd51];
	setp.ge.s32 	%p27, %r44, %r58;
	@%p27 bra 	$L__BB1_32;
	add.f32 	%f68, %f68, %f10;
	cvt.rn.f32.u32 	%f36, %r44;
	add.f32 	%f37, %f36, 0f3F800000;
	fma.rn.f32 	%f67, %f37, %f10, %f67;
	bra.uni 	$L__BB1_33;
$L__BB1_32:
	ld.param.u64 	%rd67, [hma_many_series_one_param_f32_param_0];
	cvta.to.global.u64 	%rd52, %rd67;
	mul.wide.s32 	%rd53, %r103, 4;
	add.s64 	%rd54, %rd52, %rd53;
	ld.global.nc.f32 	%f33, [%rd54];
	add.f32 	%f34, %f68, %f10;
	sub.f32 	%f13, %f34, %f33;
	sub.f32 	%f35, %f67, %f68;
	fma.rn.f32 	%f67, %f10, %f1, %f35;
	mov.f32 	%f68, %f13;
$L__BB1_33:
	setp.ge.s32 	%p28, %r44, %r16;
	@%p28 bra 	$L__BB1_35;
	add.f32 	%f70, %f70, %f10;
	cvt.rn.f32.u32 	%f41, %r44;
	add.f32 	%f42, %f41, 0f3F800000;
	fma.rn.f32 	%f69, %f42, %f10, %f69;
	bra.uni 	$L__BB1_36;
$L__BB1_35:
	ld.param.u64 	%rd68, [hma_many_series_one_param_f32_param_0];
	cvta.to.global.u64 	%rd55, %rd68;
	mul.wide.s32 	%rd56, %r102, 4;
	add.s64 	%rd57, %rd55, %rd56;
	ld.global.nc.f32 	%f38, [%rd57];
	add.f32 	%f39, %f70, %f10;
	sub.f32 	%f19, %f39, %f38;
	sub.f32 	%f40, %f69, %f70;
	fma.rn.f32 	%f69, %f10, %f2, %f40;
	mov.f32 	%f70, %f19;
$L__BB1_36:
	setp.lt.s32 	%p29, %r106, %r58;
	@%p29 bra 	$L__BB1_41;
	mul.f32 	%f43, %f1, 0f3F000000;
	add.s32 	%r87, %r58, 1;
	cvt.rn.f32.u32 	%f44, %r87;
	mul.f32 	%f45, %f43, %f44;
	div.rn.f32 	%f46, %f67, %f45;
	mul.f32 	%f47, %f2, 0f3F000000;
	add.s32 	%r88, %r16, 1;
	cvt.rn.f32.s32 	%f48, %r88;
	mul.f32 	%f49, %f47, %f48;
	div.rn.f32 	%f50, %f69, %f49;
	add.f32 	%f51, %f50, %f50;
	sub.f32 	%f23, %f51, %f46;
	setp.ge.s32 	%p30, %r110, %r18;
	@%p30 bra 	$L__BB1_40;
	mul.wide.u32 	%rd62, %r110, 4;
	add.s64 	%rd63, %rd6, %rd62;
	st.global.f32 	[%rd63], %f23;
	add.f32 	%f75, %f75, %f23;
	cvt.rn.f32.u32 	%f59, %r110;
	add.f32 	%f60, %f59, 0f3F800000;
	fma.rn.f32 	%f76, %f60, %f23, %f76;
	add.s32 	%r110, %r110, 1;
	setp.ne.s32 	%p31, %r110, %r18;
	@%p31 bra 	$L__BB1_41;
	mul.f32 	%f61, %f3, 0f3F000000;
	add.s32 	%r91, %r18, 1;
	cvt.rn.f32.u32 	%f62, %r91;
	mul.f32 	%f63, %f61, %f62;
	div.rn.f32 	%f64, %f76, %f63;
	mul.wide.s32 	%rd64, %r104, 4;
	add.s64 	%rd65, %rd1, %rd64;
	st.global.f32 	[%rd65], %f64;
	mov.u32 	%r110, %r18;
	bra.uni 	$L__BB1_41;
$L__BB1_40:
	mul.wide.s32 	%rd58, %r109, 4;
	add.s64 	%rd59, %rd6, %rd58;
	ld.global.f32 	%f52, [%rd59];
	st.global.f32 	[%rd59], %f23;
	add.s32 	%r89, %r109, 1;
	rem.s32 	%r109, %r89, %r18;
	add.f32 	%f53, %f75, %f23;
	sub.f32 	%f26, %f53, %f52;
	sub.f32 	%f54, %f76, %f75;
	fma.rn.f32 	%f76, %f23, %f3, %f54;
	mul.f32 	%f55, %f3, 0f3F000000;
	add.s32 	%r90, %r18, 1;
	cvt.rn.f32.u32 	%f56, %r90;
	mul.f32 	%f57, %f55, %f56;
	div.rn.f32 	%f58, %f76, %f57;
	mul.wide.s32 	%rd60, %r104, 4;
	add.s64 	%rd61, %rd1, %rd60;
	st.global.f32 	[%rd61], %f58;
	mov.f32 	%f75, %f26;
$L__BB1_41:
	add.s32 	%r105, %r105, 1;
	setp.ne.s32 	%p32, %r105, 0;
	add.s32 	%r104, %r104, %r56;
	add.s32 	%r103, %r103, %r56;
	add.s32 	%r102, %r102, %r56;
	@%p32 bra 	$L__BB1_30;
$L__BB1_42:
	ret;

}


// ===== COMPILED SASS (sm_100) =====

	.target	sm_100

	.elftype	@"ET_EXEC"


//--------------------- .note.nv.tkinfo           --------------------------
	.section	.note.nv.tkinfo,"",@"SHT_NOTE"
	.sectionflags	@"SHF_NOTE_NV_TKINFO"
	.tkinfo
        /*0018*/ 	.word	0x00000002
        /*0030*/ 	.string	""
        /*0030*/ 	.string	"ptxas"
        /*0030*/ 	.string	"Cuda compilation tools, release 13.0, V13.0.88"
        /*0030*/ 	.string	"Build cuda_13.0.r13.0/compiler.36424714_0"
        /*0030*/ 	.string	"-arch sm_100 -m 64 "



//--------------------- .note.nv.cuinfo           --------------------------
	.section	.note.nv.cuinfo,"",@"SHT_NOTE"
	.sectionflags	@"SHF_NOTE_NV_CUINFO"
        /*0018*/ 	.short	0x0002
        /*001a*/ 	.short	0x0064
        /*001c*/ 	.short	0x0082
	.zero		2


//--------------------- .nv.info                  --------------------------
	.section	.nv.info,"",@"SHT_CUDA_INFO"
	.align	4


	//----- nvinfo : EIATTR_REGCOUNT
	.align		4
        /*0000*/ 	.byte	0x04, 0x2f
        /*0002*/ 	.short	(.L_1 - .L_0)
	.align		4
.L_0:
        /*0004*/ 	.word	index@(hma_batch_f32)
        /*0008*/ 	.word	0x00000026


	//----- nvinfo : EIATTR_FRAME_SIZE
	.align		4
.L_1:
        /*000c*/ 	.byte	0x04, 0x11
        /*000e*/ 	.short	(.L_3 - .L_2)
	.align		4
.L_2:
        /*0010*/ 	.word	index@($__internal_3_$__cuda_sm3x_div_rn_noftz_f32_slowpath)
        /*0014*/ 	.word	0x00000000


	//----- nvinfo : EIATTR_FRAME_SIZE
	.align		4
.L_3:
        /*0018*/ 	.byte	0x04, 0x11
        /*001a*/ 	.short	(.L_5 - .L_4)
	.align		4
.L_4:
        /*001c*/ 	.word	index@($__internal_2_$__cuda_sm20_sqrt_rn_f32_slowpath)
        /*0020*/ 	.word	0x00000000


	//----- nvinfo : EIATTR_FRAME_SIZE
	.align		4
.L_5:
        /*0024*/ 	.byte	0x04, 0x11
        /*0026*/ 	.short	(.L_7 - .L_6)
	.align		4
.L_6:
        /*0028*/ 	.word	index@(hma_batch_f32)
        /*002c*/ 	.word	0x00000000


	//----- nvinfo : EIATTR_REGCOUNT
	.align		4
.L_7:
        /*0030*/ 	.byte	0x04, 0x2f
        /*0032*/ 	.short	(.L_9 - .L_8)
	.align		4
.L_8:
        /*0034*/ 	.word	index@(hma_many_series_one_param_f32)
        /*0038*/ 	.word	0x00000022


	//----- nvinfo : EIATTR_FRAME_SIZE
	.align		4
.L_9:
        /*003c*/ 	.byte	0x04, 0x11
        /*003e*/ 	.short	(.L_11 - .L_10)
	.align		4
.L_10:
        /*0040*/ 	.word	index@($__internal_1_$__cuda_sm3x_div_rn_noftz_f32_slowpath)
        /*0044*/ 	.word	0x00000000


	//----- nvinfo : EIATTR_FRAME_SIZE
	.align		4
.L_11:
        /*0048*/ 	.byte	0x04, 0x11
        /*004a*/ 	.short	(.L_13 - .L_12)
	.align		4
.L_12:
        /*004c*/ 	.word	index@($__internal_0_$__cuda_sm20_sqrt_rn_f32_slowpath)
        /*0050*/ 	.word	0x00000000


	//----- nvinfo : EIATTR_FRAME_SIZE
	.align		4
.L_13:
        /*0054*/ 	.byte	0x04, 0x11
        /*0056*/ 	.short	(.L_15 - .L_14)
	.align		4
.L_14:
        /*0058*/ 	.word	index@(hma_many_series_one_param_f32)
        /*005c*/ 	.word	0x00000000


	//----- nvinfo : EIATTR_MIN_STACK_SIZE
	.align		4
.L_15:
        /*0060*/ 	.byte	0x04, 0x12
        /*0062*/ 	.short	(.L_17 - .L_16)
	.align		4
.L_16:
        /*0064*/ 	.word	index@(hma_many_series_one_param_f32)
        /*0068*/ 	.word	0x00000000


	//----- nvinfo : EIATTR_MIN_STACK_SIZE
	.align		4
.L_17:
        /*006c*/ 	.byte	0x04, 0x12
        /*006e*/ 	.short	(.L_19 - .L_18)
	.align		4
.L_18:
        /*0070*/ 	.word	index@(hma_batch_f32)
        /*0074*/ 	.word	0x00000000
.L_19:


//--------------------- .nv.compat                --------------------------
	.section	.nv.compat,"",@"SHT_CUDA_COMPAT_INFO"
	.align	4
        /*0000*/ 	.byte	0x02, 0x09, 0x00, 0x00, 0x02, 0x02, 0x01, 0x00, 0x02, 0x05, 0x05, 0x00, 0x03, 0x07, 0x01, 0x01
        /*0010*/ 	.byte	0x02, 0x03, 0x00, 0x00, 0x02, 0x06, 0x01, 0x00, 0x04, 0x0b, 0x08, 0x00, 0x01, 0x00, 0x00, 0x00
        /*0020*/ 	.byte	0x00, 0x00, 0x00, 0x00


//--------------------- .nv.info.hma_many_series_one_param_f32 --------------------------
	.section	.nv.info.hma_many_series_one_param_f32,"",@"SHT_CUDA_INFO"
	.sectionflags	@""
	.align	4


	//----- nvinfo : EIATTR_CUDA_API_VERSION
	.align		4
        /*0000*/ 	.byte	0x04, 0x37
        /*0002*/ 	.short	(.L_21 - .L_20)
.L_20:
        /*0004*/ 	.word	0x00000082


	//----- nvinfo : EIATTR_KPARAM_INFO
	.align		4
.L_21:
        /*0008*/ 	.byte	0x04, 0x17
        /*000a*/ 	.short	(.L_23 - .L_22)
.L_22:
        /*000c*/ 	.word	0x00000000
        /*0010*/ 	.short	0x0007
        /*0012*/ 	.short	0x0028
        /*0014*/ 	.byte	0x00, 0xf5, 0x21, 0x00


	//----- nvinfo : EIATTR_KPARAM_INFO
	.align		4
.L_23:
        /*0018*/ 	.byte	0x04, 0x17
        /*001a*/ 	.short	(.L_25 - .L_24)
.L_24:
        /*001c*/ 	.word	0x00000000
        /*0020*/ 	.short	0x0006
        /*0022*/ 	.short	0x0020
        /*0024*/ 	.byte	0x00, 0xf5, 0x21, 0x00


	//----- nvinfo : EIATTR_KPARAM_INFO
	.align		4
.L_25:
        /*0028*/ 	.byte	0x04, 0x17
        /*002a*/ 	.short	(.L_27 - .L_26)
.L_26:
        /*002c*/ 	.word	0x00000000
        /*0030*/ 	.short	0x0005
        /*0032*/ 	.short	0x001c
        /*0034*/ 	.byte	0x00, 0xf0, 0x11, 0x00


	//----- nvinfo : EIATTR_KPARAM_INFO
	.align		4
.L_27:
        /*0038*/ 	.byte	0x04, 0x17
        /*003a*/ 	.short	(.L_29 - .L_28)
.L_28:
        /*003c*/ 	.word	0x00000000
        /*0040*/ 	.short	0x0004
        /*0042*/ 	.short	0x0018
        /*0044*/ 	.byte	0x00, 0xf0, 0x11, 0x00


	//----- nvinfo : EIATTR_KPARAM_INFO
	.align		4
.L_29:
        /*0048*/ 	.byte	0x04, 0x17
        /*004a*/ 	.short	(.L_31 - .L_30)
.L_30:
        /*004c*/ 	.word	0x00000000
        /*0050*/ 	.short	0x0003
        /*0052*/ 	.short	0x0014
        /*0054*/ 	.byte	0x00, 0xf0, 0x11, 0x00


	//----- nvinfo : EIATTR_KPARAM_INFO
	.align		4
.L_31:
        /*0058*/ 	.byte	0x04, 0x17
        /*005a*/ 	.short	(.L_33 - .L_32)
.L_32:
        /*005c*/ 	.word	0x00000000
        /*0060*/ 	.short	0x0002
        /*0062*/ 	.short	0x0010
        /*0064*/ 	.byte	0x00, 0xf0, 0x11, 0x00


	//----- nvinfo : EIATTR_KPARAM_INFO
	.align		4
.L_33:
        /*0068*/ 	.byte	0x04, 0x17
        /*006a*/ 	.short	(.L_35 - .L_34)
.L_34:
        /*006c*/ 	.word	0x00000000
        /*0070*/ 	.short	0x0001
        /*0072*/ 	.short	0x0008
        /*0074*/ 	.byte	0x00, 0xf5, 0x21, 0x00


	//----- nvinfo : EIATTR_KPARAM_INFO
	.align		4
.L_35:
        /*0078*/ 	.byte	0x04, 0x17
        /*007a*/ 	.short	(.L_37 - .L_36)
.L_36:
        /*007c*/ 	.word	0x00000000
        /*0080*/ 	.short	0x0000
        /*0082*/ 	.short	0x0000
        /*0084*/ 	.byte	0x00, 0xf5, 0x21, 0x00


	//----- nvinfo : EIATTR_SPARSE_MMA_MASK
	.align		4
.L_37:
        /*0088*/ 	.byte	0x03, 0x50
        /*008a*/ 	.short	0x0000


	//----- nvinfo : EIATTR_MAXREG_COUNT
	.align		4
        /*008c*/ 	.byte	0x03, 0x1b
        /*008e*/ 	.short	0x00ff


	//----- nvinfo : EIATTR_MERCURY_ISA_VERSION
	.align		4
        /*0090*/ 	.byte	0x03, 0x5f
        /*0092*/ 	.short	0x0101


	//----- nvinfo : EIATTR_VRC_CTA_INIT_COUNT
	.align		4
        /*0094*/ 	.byte	0x02, 0x4a
	.zero		1
	.zero		1


	//----- nvinfo : EIATTR_EXIT_INSTR_OFFSETS
	.align		4
        /*0098*/ 	.byte	0x04, 0x1c
        /*009a*/ 	.short	(.L_39 - .L_38)


	//   ....[0]....
.L_38:
        /*009c*/ 	.word	0x00000070


	//   ....[1]....
        /*00a0*/ 	.word	0x000004f0


	//   ....[2]....
        /*00a4*/ 	.word	0x00000610


	//   ....[3]....
        /*00a8*/ 	.word	0x00000680


	//   ....[4]....
        /*00ac*/ 	.word	0x000006e0


	//   ....[5]....
        /*00b0*/ 	.word	0x000016d0


	//----- nvinfo : EIATTR_CRS_STACK_SIZE
	.align		4
.L_39:
        /*00b4*/ 	.byte	0x04, 0x1e
        /*00b6*/ 	.short	(.L_41 - .L_40)
.L_40:
        /*00b8*/ 	.word	0x00000000


	//----- nvinfo : EIATTR_CBANK_PARAM_SIZE
	.align		4
.L_41:
        /*00bc*/ 	.byte	0x03, 0x19
        /*00be*/ 	.short	0x0030


	//----- nvinfo : EIATTR_PARAM_CBANK
	.align		4
        /*00c0*/ 	.byte	0x04, 0x0a
        /*00c2*/ 	.short	(.L_43 - .L_42)
	.align		4
.L_42:
        /*00c4*/ 	.word	index@(.nv.constant0.hma_many_series_one_param_f32)
        /*00c8*/ 	.short	0x0380
        /*00ca*/ 	.short	0x0030


	//----- nvinfo : EIATTR_SW_WAR
	.align		4
.L_43:
        /*00cc*/ 	.byte	0x04, 0x36
        /*00ce*/ 	.short	(.L_45 - .L_44)
.L_44:
        /*00d0*/ 	.word	0x00000008
.L_45:


//--------------------- .nv.info.hma_batch_f32    --------------------------
	.section	.nv.info.hma_batch_f32,"",@"SHT_CUDA_INFO"
	.sectionflags	@""
	.align	4


	//----- nvinfo : EIATTR_CUDA_API_VERSION
	.align		4
        /*0000*/ 	.byte	0x04, 0x37
        /*0002*/ 	.short	(.L_47 - .L_46)
.L_46:
        /*0004*/ 	.word	0x00000082


	//----- nvinfo : EIATTR_KPARAM_INFO
	.align		4
.L_47:
        /*0008*/ 	.byte	0x04, 0x17
        /*000a*/ 	.short	(.L_49 - .L_48)
.L_48:
        /*000c*/ 	.word	0x00000000
        /*0010*/ 	.short	0x0007
        /*0012*/ 	.short	0x0028
        /*0014*/ 	.byte	0x00, 0xf5, 0x21, 0x00


	//----- nvinfo : EIATTR_KPARAM_INFO
	.align		4
.L_49:
        /*0018*/ 	.byte	0x04, 0x17
        /*001a*/ 	.short	(.L_51 - .L_50)
.L_50:
        /*001c*/ 	.word	0x00000000
        /*0020*/ 	.short	0x0006
        /*0022*/ 	.short	0x0020
        /*0024*/ 	.byte	0x00, 0xf5, 0x21, 0x00


	//----- nvinfo : EIATTR_KPARAM_INFO
	.align		4
.L_51:
        /*0028*/ 	.byte	0x04, 0x17
        /*002a*/ 	.short	(.L_53 - .L_52)
.L_52:
        /*002c*/ 	.word	0x00000000
        /*0030*/ 	.short	0x0005
        /*0032*/ 	.short	0x001c
        /*0034*/ 	.byte	0x00, 0xf0, 0x11, 0x00


	//----- nvinfo : EIATTR_KPARAM_INFO
	.align		4
.L_53:
        /*0038*/ 	.byte	0x04, 0x17
        /*003a*/ 	.short	(.L_55 - .L_54)
.L_54:
        /*003c*/ 	.word	0x00000000
        /*0040*/ 	.short	0x0004
        /*0042*/ 	.short	0x0018
        /*0044*/ 	.byte	0x00, 0xf0, 0x11, 0x00


	//----- nvinfo : EIATTR_KPARAM_INFO
	.align		4
.L_55:
        /*0048*/ 	.byte	0x04, 0x17
        /*004a*/ 	.short	(.L_57 - .L_56)
.L_56:
        /*004c*/ 	.word	0x00000000
        /*0050*/ 	.short	0x0003
        /*0052*/ 	.short	0x0014
        /*0054*/ 	.byte	0x00, 0xf0, 0x11, 0x00


	//----- nvinfo : EIATTR_KPARAM_INFO
	.align		4
.L_57:
        /*0058*/ 	.byte	0x04, 0x17
        /*005a*/ 	.short	(.L_59 - .L_58)
.L_58:
        /*005c*/ 	.word	0x00000000
        /*0060*/ 	.short	0x0002
        /*0062*/ 	.short	0x0010
        /*0064*/ 	.byte	0x00, 0xf0, 0x11, 0x00


	//----- nvinfo : EIATTR_KPARAM_INFO
	.align		4
.L_59:
        /*0068*/ 	.byte	0x04, 0x17
        /*006a*/ 	.short	(.L_61 - .L_60)
.L_60:
        /*006c*/ 	.word	0x00000000
        /*0070*/ 	.short	0x0001
        /*0072*/ 	.short	0x0008
        /*0074*/ 	.byte	0x00, 0xf5, 0x21, 0x00


	//----- nvinfo : EIATTR_KPARAM_INFO
	.align		4
.L_61:
        /*0078*/ 	.byte	0x04, 0x17
        /*007a*/ 	.short	(.L_63 - .L_62)
.L_62:
        /*007c*/ 	.word	0x00000000
        /*0080*/ 	.short	0x0000
        /*0082*/ 	.short	0x0000
        /*0084*/ 	.byte	0x00, 0xf5, 0x21, 0x00


	//----- nvinfo : EIATTR_SPARSE_MMA_MASK
	.align		4
.L_63:
        /*0088*/ 	.byte	0x03, 0x50
        /*008a*/ 	.short	0x0000


	//----- nvinfo : EIATTR_MAXREG_COUNT
	.align		4
        /*008c*/ 	.byte	0x03, 0x1b
        /*008e*/ 	.short	0x00ff


	//----- nvinfo : EIATTR_MERCURY_ISA_VERSION
	.align		4
        /*0090*/ 	.byte	0x03, 0x5f
        /*0092*/ 	.short	0x0101


	//----- nvinfo : EIATTR_VRC_CTA_INIT_COUNT
	.align		4
        /*0094*/ 	.byte	0x02, 0x4a
	.zero		1
	.zero		1


	//----- nvinfo : EIATTR_EXIT_INSTR_OFFSETS
	.align		4
        /*0098*/ 	.byte	0x04, 0x1c
        /*009a*/ 	.short	(.L_65 - .L_64)


	//   ....[0]....
.L_64:
        /*009c*/ 	.word	0x00000090


	//   ....[1]....
        /*00a0*/ 	.word	0x000000f0


	//   ....[2]....
        /*00a4*/ 	.word	0x00000250


	//   ....[3]....
        /*00a8*/ 	.word	0x00000670


	//   ....[4]....
        /*00ac*/ 	.word	0x000006c0


	//   ....[5]....
        /*00b0*/ 	.word	0x00001710


	//----- nvinfo : EIATTR_CRS_STACK_SIZE
	.align		4
.L_65:
        /*00b4*/ 	.byte	0x04, 0x1e
        /*00b6*/ 	.short	(.L_67 - .L_66)
.L_66:
        /*00b8*/ 	.word	0x00000000


	//----- nvinfo : EIATTR_CBANK_PARAM_SIZE
	.align		4
.L_67:
        /*00bc*/ 	.byte	0x03, 0x19
        /*00be*/ 	.short	0x0030


	//----- nvinfo : EIATTR_PARAM_CBANK
	.align		4
        /*00c0*/ 	.byte	0x04, 0x0a
        /*00c2*/ 	.short	(.L_69 - .L_68)
	.align		4
.L_68:
        /*00c4*/ 	.word	index@(.nv.constant0.hma_batch_f32)
        /*00c8*/ 	.short	0x0380
        /*00ca*/ 	.short	0x0030


	//----- nvinfo : EIATTR_SW_WAR
	.align		4
.L_69:
        /*00cc*/ 	.byte	0x04, 0x36
        /*00ce*/ 	.short	(.L_71 - .L_70)
.L_70:
        /*00d0*/ 	.word	0x00000008
.L_71:


//--------------------- .nv.callgraph             --------------------------
	.section	.nv.callgraph,"",@"SHT_CUDA_CALLGRAPH"
	.align	4
	.sectionentsize	8
	.align		4
        /*0000*/ 	.word	0x00000000
	.align		4
        /*0004*/ 	.word	0xffffffff
	.align		4
        /*0008*/ 	.word	0x00000000
	.align		4
        /*000c*/ 	.word	0xfffffffe
	.align		4
        /*0010*/ 	.word	0x00000000
	.align		4
        /*0014*/ 	.word	0xfffffffd
	.align		4
        /*0018*/ 	.word	0x00000000
	.align		4
        /*001c*/ 	.word	0xfffffffc


//--------------------- .text.hma_many_series_one_param_f32 --------------------------
	.section	.text.hma_many_series_one_param_f32,"ax",@progbits
	.align	128
        .global         hma_many_series_one_param_f32
        .type           hma_many_series_one_param_f32,@function
        .size           hma_many_series_one_param_f32,(.L_x_80 - hma_many_series_one_param_f32)
        .other          hma_many_series_one_param_f32,@"STO_CUDA_ENTRY STV_DEFAULT"
hma_many_series_one_param_f32:
.text.hma_many_series_one_param_f32:
[----:B------:R-:W-:Y:S01]  /*0000*/  LDC R1, c[0x0][0x37c] ;  /* 0x0000df00ff017b82 */ /* 0x000fe20000000800 */
[----:B------:R-:W0:Y:S07]  /*0010*/  S2R R2, SR_TID.X ;  /* 0x0000000000027919 */ /* 0x000e2e0000002100 */
[----:B------:R-:W0:Y:S08]  /*0020*/  S2UR UR4, SR_CTAID.X ;  /* 0x00000000000479c3 */ /* 0x000e300000002500 */
[----:B------:R-:W0:Y:S08]  /*0030*/  LDC R9, c[0x0][0x360] ;  /* 0x0000d800ff097b82 */ /* 0x000e300000000800 */
[----:B------:R-:W1:Y:S01]  /*0040*/  LDC R0, c[0x0][0x390] ;  /* 0x0000e400ff007b82 */ /* 0x000e620000000800 */
[----:B0-----:R-:W-:-:S05]  /*0050*/  IMAD R9, R9, UR4, R2 ;  /* 0x0000000409097c24 */ /* 0x001fca000f8e0202 */
[----:B-1----:R-:W-:-:S13]  /*0060*/  ISETP.GE.AND P0, PT, R9, R0, PT ;  /* 0x000000000900720c */ /* 0x002fda0003f06270 */
[----:B------:R-:W-:Y:S05]  /*0070*/  @P0 EXIT ;  /* 0x000000000000094d */ /* 0x000fea0003800000 */
[----:B------:R-:W0:Y:S01]  /*0080*/  LDC R3, c[0x0][0x394] ;  /* 0x0000e500ff037b82 */ /* 0x000e220000000800 */
[----:B------:R-:W1:Y:S01]  /*0090*/  LDCU.64 UR4, c[0x0][0x358] ;  /* 0x00006b00ff0477ac */ /* 0x000e620008000a00 */
[----:B0-----:R-:W-:-:S13]  /*00a0*/  ISETP.GE.AND P0, PT, R3, 0x1, PT ;  /* 0x000000010300780c */ /* 0x001fda0003f06270 */
[----:B-1----:R-:W-:Y:S05]  /*00b0*/  @!P0 BRA `(.L_x_0) ;  /* 0x0000000400048947 */ /* 0x002fea0003800000 */
[C---:B------:R-:W-:Y:S01]  /*00c0*/  ISETP.GE.U32.AND P0, PT, R3.reuse, 0x8, PT ;  /* 0x000000080300780c */ /* 0x040fe20003f06070 */
[----:B------:R-:W-:Y:S01]  /*00d0*/  IMAD.MOV.U32 R2, RZ, RZ, RZ ;  /* 0x000000ffff027224 */ /* 0x000fe200078e00ff */
[----:B------:R-:W-:-:S04]  /*00e0*/  LOP3.LUT R24, R3, 0x7, RZ, 0xc0, !PT ;  /* 0x0000000703187812 */ /* 0x000fc800078ec0ff */
[----:B------:R-:W-:-:S07]  /*00f0*/  ISETP.NE.AND P1, PT, R24, RZ, PT ;  /* 0x000000ff1800720c */ /* 0x000fce0003f25270 */
[----:B------:R-:W-:Y:S06]  /*0100*/  @!P0 BRA `(.L_x_1) ;  /* 0x0000000000648947 */ /* 0x000fec0003800000 */
[----:B------:R-:W0:Y:S01]  /*0110*/  LDC.64 R22, c[0x0][0x3a8] ;  /* 0x0000ea00ff167b82 */ /* 0x000e220000000a00 */
[----:B------:R-:W-:Y:S01]  /*0120*/  LOP3.LUT R2, R3, 0x7ffffff8, RZ, 0xc0, !PT ;  /* 0x7ffffff803027812 */ /* 0x000fe200078ec0ff */
[----:B------:R-:W-:-:S03]  /*0130*/  IMAD.MOV.U32 R25, RZ, RZ, R9 ;  /* 0x000000ffff197224 */ /* 0x000fc600078e0009 */
[----:B------:R-:W-:-:S07]  /*0140*/  IADD3 R8, PT, PT, -R2, RZ, RZ ;  /* 0x000000ff02087210 */ /* 0x000fce0007ffe1ff */
.L_x_2:
[----:B01----:R-:W-:Y:S01]  /*0150*/  IMAD.WIDE R4, R25, 0x4, R22 ;  /* 0x0000000419047825 */ /* 0x003fe200078e0216 */
[----:B------:R-:W-:-:S03]  /*0160*/  LEA R25, R0, R25, 0x3 ;  /* 0x0000001900197211 */ /* 0x000fc600078e18ff */
[----:B------:R-:W-:Y:S02]  /*0170*/  IMAD.MOV.U32 R27, RZ, RZ, 0x7fffffff ;  /* 0x7fffffffff1b7424 */ /* 0x000fe400078e00ff */
[----:B------:R-:W-:-:S03]  /*0180*/  IMAD.WIDE R6, R0, 0x4, R4 ;  /* 0x0000000400067825 */ /* 0x000fc600078e0204 */
[----:B------:R1:W-:Y:S01]  /*0190*/  STG.E desc[UR4][R4.64], R27 ;  /* 0x0000001b04007986 */ /* 0x0003e2000c101904 */
[----:B------:R-:W-:Y:S02]  /*01a0*/  VIADD R8, R8, 0x8 ;  /* 0x0000000808087836 */ /* 0x000fe40000000000 */
[----:B------:R-:W-:Y:S01]  /*01b0*/  IMAD.WIDE R10, R0, 0x4, R6 ;  /* 0x00000004000a7825 */ /* 0x000fe200078e0206 */
[----:B------:R1:W-:Y:S02]  /*01c0*/  STG.E desc[UR4][R6.64], R27 ;  /* 0x0000001b06007986 */ /* 0x0003e4000c101904 */
[----:B------:R-:W-:Y:S02]  /*01d0*/  ISETP.NE.AND P0, PT, R8, RZ, PT ;  /* 0x000000ff0800720c */ /* 0x000fe40003f05270 */
[----:B------:R1:W-:Y:S01]  /*01e0*/  STG.E desc[UR4][R10.64], R27 ;  /* 0x0000001b0a007986 */ /* 0x0003e2000c101904 */
[----:B------:R-:W-:-:S05]  /*01f0*/  IMAD.WIDE R12, R0, 0x4, R10 ;  /* 0x00000004000c7825 */ /* 0x000fca00078e020a */
        /* <DEDUP_REMOVED lines=9> */
[----:B------:R-:W-:Y:S05]  /*0290*/  @P0 BRA `(.L_x_2) ;  /* 0xfffffffc00ac0947 */ /* 0x000fea000383ffff */
.L_x_1:
[----:B------:R-:W-:Y:S05]  /*02a0*/  @!P1 BRA `(.L_x_0) ;  /* 0x0000000000889947 */ /* 0x000fea0003800000 */
[----:B------:R-:W-:Y:S02]  /*02b0*/  ISETP.GE.U32.AND P0, PT, R24, 0x4, PT ;  /* 0x000000041800780c */ /* 0x000fe40003f06070 */
[----:B------:R-:W-:-:S04]  /*02c0*/  LOP3.LUT R8, R3, 0x3, RZ, 0xc0, !PT ;  /* 0x0000000303087812 */ /* 0x000fc800078ec0ff */
[----:B------:R-:W-:-:S07]  /*02d0*/  ISETP.NE.AND P1, PT, R8, RZ, PT ;  /* 0x000000ff0800720c */ /* 0x000fce0003f25270 */
[----:B------:R-:W-:Y:S06]  /*02e0*/  @!P0 BRA `(.L_x_3) ;  /* 0x0000000000308947 */ /* 0x000fec0003800000 */
[----:B-1----:R-:W0:Y:S01]  /*02f0*/  LDC.64 R4, c[0x0][0x3a8] ;  /* 0x0000ea00ff047b82 */ /* 0x002e220000000a00 */
[C---:B------:R-:W-:Y:S02]  /*0300*/  IMAD R7, R2.reuse, R0, R9 ;  /* 0x0000000002077224 */ /* 0x040fe400078e0209 */
[----:B------:R-:W-:Y:S02]  /*0310*/  IMAD.MOV.U32 R15, RZ, RZ, 0x7fffffff ;  /* 0x7fffffffff0f7424 */ /* 0x000fe400078e00ff */
[----:B------:R-:W-:Y:S02]  /*0320*/  VIADD R2, R2, 0x4 ;  /* 0x0000000402027836 */ /* 0x000fe40000000000 */
[----:B0-----:R-:W-:-:S05]  /*0330*/  IMAD.WIDE R4, R7, 0x4, R4 ;  /* 0x0000000407047825 */ /* 0x001fca00078e0204 */
[----:B------:R0:W-:Y:S01]  /*0340*/  STG.E desc[UR4][R4.64], R15 ;  /* 0x0000000f04007986 */ /* 0x0001e2000c101904 */
[----:B------:R-:W-:-:S05]  /*0350*/  IMAD.WIDE R6, R0, 0x4, R4 ;  /* 0x0000000400067825 */ /* 0x000fca00078e0204 */
[----:B------:R0:W-:Y:S01]  /*0360*/  STG.E desc[UR4][R6.64], R15 ;  /* 0x0000000f06007986 */ /* 0x0001e2000c101904 */
[----:B------:R-:W-:-:S05]  /*0370*/  IMAD.WIDE R10, R0, 0x4, R6 ;  /* 0x00000004000a7825 */ /* 0x000fca00078e0206 */
[----:B------:R0:W-:Y:S01]  /*0380*/  STG.E desc[UR4][R10.64], R15 ;  /* 0x0000000f0a007986 */ /* 0x0001e2000c101904 */
[----:B------:R-:W-:-:S05]  /*0390*/  IMAD.WIDE R12, R0, 0x4, R10 ;  /* 0x00000004000c7825 */ /* 0x000fca00078e020a */
[----:B------:R0:W-:Y:S02]  /*03a0*/  STG.E desc[UR4][R12.64], R15 ;  /* 0x0000000f0c007986 */ /* 0x0001e4000c101904 */
.L_x_3:
[----:B------:R-:W-:Y:S05]  /*03b0*/  @!P1 BRA `(.L_x_0) ;  /* 0x0000000000449947 */ /* 0x000fea0003800000 */
[----:B------:R-:W-:Y:S02]  /*03c0*/  LOP3.LUT R3, R3, 0x1, RZ, 0xc0, !PT ;  /* 0x0000000103037812 */ /* 0x000fe400078ec0ff */
[----:B------:R-:W-:Y:S02]  /*03d0*/  ISETP.NE.AND P0, PT, R8, 0x1, PT ;  /* 0x000000010800780c */ /* 0x000fe40003f05270 */
[----:B------:R-:W-:-:S13]  /*03e0*/  ISETP.NE.U32.AND P1, PT, R3, 0x1, PT ;  /* 0x000000010300780c */ /* 0x000fda0003f25070 */
[----:B01----:R-:W0:Y:S01]  /*03f0*/  @!P1 LDC.64 R10, c[0x0][0x3a8] ;  /* 0x0000ea00ff0a9b82 */ /* 0x003e220000000a00 */
[----:B------:R-:W-:Y:S05]  /*0400*/  @!P0 BRA `(.L_x_4) ;  /* 0x0000000000208947 */ /* 0x000fea0003800000 */
[----:B------:R-:W1:Y:S01]  /*0410*/  LDC.64 R4, c[0x0][0x3a8] ;  /* 0x0000ea00ff047b82 */ /* 0x000e620000000a00 */
[C---:B------:R-:W-:Y:S02]  /*0420*/  IMAD R3, R2.reuse, R0, R9 ;  /* 0x0000000002037224 */ /* 0x040fe400078e0209 */
[----:B------:R-:W-:Y:S02]  /*0430*/  VIADD R2, R2, 0x2 ;  /* 0x0000000202027836 */ /* 0x000fe40000000000 */
[----:B-1----:R-:W-:Y:S01]  /*0440*/  IMAD.WIDE R4, R3, 0x4, R4 ;  /* 0x0000000403047825 */ /* 0x002fe200078e0204 */
[----:B------:R-:W-:-:S03]  /*0450*/  MOV R3, 0x7fffffff ;  /* 0x7fffffff00037802 */ /* 0x000fc60000000f00 */
[----:B------:R-:W-:Y:S02]  /*0460*/  IMAD.WIDE R6, R0, 0x4, R4 ;  /* 0x0000000400067825 */ /* 0x000fe400078e0204 */
[----:B------:R1:W-:Y:S04]  /*0470*/  STG.E desc[UR4][R4.64], R3 ;  /* 0x0000000304007986 */ /* 0x0003e8000c101904 */
[----:B------:R1:W-:Y:S02]  /*0480*/  STG.E desc[UR4][R6.64], R3 ;  /* 0x0000000306007986 */ /* 0x0003e4000c101904 */
.L_x_4:
[----:B-1----:R-:W-:Y:S02]  /*0490*/  @!P1 IMAD R3, R2, R0, R9 ;  /* 0x0000000002039224 */ /* 0x002fe400078e0209 */
[----:B------:R-:W-:Y:S02]  /*04a0*/  @!P1 IMAD.MOV.U32 R5, RZ, RZ, 0x7fffffff ;  /* 0x7fffffffff059424 */ /* 0x000fe400078e00ff */
[----:B0-----:R-:W-:-:S05]  /*04b0*/  @!P1 IMAD.WIDE R2, R3, 0x4, R10 ;  /* 0x0000000403029825 */ /* 0x001fca00078e020a */
[----:B------:R2:W-:Y:S02]  /*04c0*/  @!P1 STG.E desc[UR4][R2.64], R5 ;  /* 0x0000000502009986 */ /* 0x0005e4000c101904 */
.L_x_0:
[----:B01----:R-:W0:Y:S02]  /*04d0*/  LDC R4, c[0x0][0x398] ;  /* 0x0000e600ff047b82 */ /* 0x003e240000000800 */
[----:B0-----:R-:W-:-:S13]  /*04e0*/  ISETP.GE.AND P0, PT, R4, 0x2, PT ;  /* 0x000000020400780c */ /* 0x001fda0003f06270 */
[----:B------:R-:W-:Y:S05]  /*04f0*/  @!P0 EXIT ;  /* 0x000000000000894d */ /* 0x000fea0003800000 */
[----:B------:R-:W-:-:S04]  /*0500*/  I2FP.F32.U32 R4, R4 ;  /* 0x0000000400047245 */ /* 0x000fc80000201000 */
[----:B------:R-:W-:Y:S01]  /*0510*/  IADD3 R0, PT, PT, R4, -0xd000000, RZ ;  /* 0xf300000004007810 */ /* 0x000fe20007ffe0ff */
[----:B--2---:R0:W1:Y:S03]  /*0520*/  MUFU.RSQ R3, R4 ;  /* 0x0000000400037308 */ /* 0x0040660000001400 */
[----:B------:R-:W-:-:S13]  /*0530*/  ISETP.GT.U32.AND P0, PT, R0, 0x727fffff, PT ;  /* 0x727fffff0000780c */ /* 0x000fda0003f04070 */
[----:B0-----:R-:W-:Y:S05]  /*0540*/  @!P0 BRA `(.L_x_5) ;  /* 0x00000000000c8947 */ /* 0x001fea0003800000 */
[----:B------:R-:W-:-:S07]  /*0550*/  MOV R6, 0x570 ;  /* 0x0000057000067802 */ /* 0x000fce0000000f00 */
[----:B-1----:R-:W-:Y:S05]  /*0560*/  CALL.REL.NOINC `($__internal_0_$__cuda_sm20_sqrt_rn_f32_slowpath) ;  /* 0x00000010005c7944 */ /* 0x002fea0003c00000 */
[----:B------:R-:W-:Y:S05]  /*0570*/  BRA `(.L_x_6) ;  /* 0x0000000000107947 */ /* 0x000fea0003800000 */
.L_x_5:
[----:B-1----:R-:W-:Y:S01]  /*0580*/  FMUL.FTZ R5, R4, R3 ;  /* 0x0000000304057220 */ /* 0x002fe20000410000 */
[----:B------:R-:W-:-:S03]  /*0590*/  FMUL.FTZ R3, R3, 0.5 ;  /* 0x3f00000003037820 */ /* 0x000fc60000410000 */
[----:B------:R-:W-:-:S04]  /*05a0*/  FFMA R0, -R5, R5, R4 ;  /* 0x0000000505007223 */ /* 0x000fc80000000104 */
[----:B------:R-:W-:-:S07]  /*05b0*/  FFMA R0, R0, R3, R5 ;  /* 0x0000000300007223 */ /* 0x000fce0000000005 */
.L_x_6:
[----:B------:R-:W0:Y:S01]  /*05c0*/  LDC R6, c[0x0][0x39c] ;  /* 0x0000e700ff067b82 */ /* 0x000e220000000800 */
[----:B------:R-:W1:Y:S02]  /*05d0*/  F2I.FLOOR.NTZ R14, R0 ;  /* 0x00000000000e7305 */ /* 0x000e640000207100 */
[----:B-1----:R-:W-:-:S04]  /*05e0*/  VIMNMX R5, PT, PT, RZ, R14, !PT ;  /* 0x0000000eff057248 */ /* 0x002fc80007fe0100 */
[----:B0-----:R-:W-:-:S04]  /*05f0*/  ISETP.GT.AND P0, PT, R5, R6, PT ;  /* 0x000000060500720c */ /* 0x001fc80003f04270 */
[----:B------:R-:W-:-:S13]  /*0600*/  ISETP.LT.OR P0, PT, R14, 0x1, P0 ;  /* 0x000000010e00780c */ /* 0x000fda0000701670 */
[----:B------:R-:W-:Y:S05]  /*0610*/  @P0 EXIT ;  /* 0x000000000000094d */ /* 0x000fea0003800000 */
[----:B------:R-:W0:Y:S01]  /*0620*/  LDC.64 R10, c[0x0][0x388] ;  /* 0x0000e200ff0a7b82 */ /* 0x000e220000000a00 */
[----:B------:R-:W1:Y:S01]  /*0630*/  LDCU UR8, c[0x0][0x394] ;  /* 0x00007280ff0877ac */ /* 0x000e620008000800 */
[----:B0-----:R-:W-:-:S06]  /*0640*/  IMAD.WIDE R10, R9, 0x4, R10 ;  /* 0x00000004090a7825 */ /* 0x001fcc00078e020a */
[----:B------:R-:W1:Y:S02]  /*0650*/  LDG.E.CONSTANT R10, desc[UR4][R10.64] ;  /* 0x000000040a0a7981 */ /* 0x000e64000c1e9900 */
[----:B-1----:R-:W-:-:S04]  /*0660*/  ISETP.GE.AND P0, PT, R10, UR8, PT ;  /* 0x000000080a007c0c */ /* 0x002fc8000bf06270 */
[----:B------:R-:W-:-:S13]  /*0670*/  ISETP.LT.OR P0, PT, R10, RZ, P0 ;  /* 0x000000ff0a00720c */ /* 0x000fda0000701670 */
[----:B------:R-:W-:Y:S05]  /*0680*/  @P0 EXIT ;  /* 0x000000000000094d */ /* 0x000fea0003800000 */
[----:B------:R-:W0:Y:S01]  /*0690*/  LDC R0, c[0x0][0x398] ;  /* 0x0000e600ff007b82 */ /* 0x000e220000000800 */
[----:B------:R-:W-:Y:S01]  /*06a0*/  IADD3 R2, PT, PT, -R10, UR8, RZ ;  /* 0x000000080a027c10 */ /* 0x000fe2000fffe1ff */
[----:B0-----:R-:W-:-:S05]  /*06b0*/  IMAD.IADD R3, R5, 0x1, R0 ;  /* 0x0000000105037824 */ /* 0x001fca00078e0200 */
[----:B------:R-:W-:-:S04]  /*06c0*/  VIADDMNMX R3, R3, 0xffffffff, R0, !PT ;  /* 0xffffffff03037846 */ /* 0x000fc80007800100 */
[----:B------:R-:W-:-:S13]  /*06d0*/  ISETP.GT.AND P0, PT, R3, R2, PT ;  /* 0x000000020300720c */ /* 0x000fda0003f04270 */
[----:B------:R-:W-:Y:S05]  /*06e0*/  @P0 EXIT ;  /* 0x000000000000094d */ /* 0x000fea0003800000 */
[----:B------:R-:W-:Y:S01]  /*06f0*/  ISETP.GE.U32.AND P0, PT, R14, 0x10, PT ;  /* 0x000000100e00780c */ /* 0x000fe20003f06070 */
[----:B------:R-:W-:Y:S02]  /*0700*/  IMAD R7, R9, R6, RZ ;  /* 0x0000000609077224 */ /* 0x000fe400078e02ff */
[----:B------:R-:W-:-:S10]  /*0710*/  IMAD.MOV.U32 R11, RZ, RZ, RZ ;  /* 0x000000ffff0b7224 */ /* 0x000fd400078e00ff */
[----:B------:R-:W-:Y:S05]  /*0720*/  @!P0 BRA `(.L_x_7) ;  /* 0x0000000000748947 */ /* 0x000fea0003800000 */
[----:B------:R-:W0:Y:S01]  /*0730*/  LDC.64 R2, c[0x0][0x3a0] ;  /* 0x0000e800ff027b82 */ /* 0x000e220000000a00 */
[----:B------:R-:W-:-:S04]  /*0740*/  LOP3.LUT R11, R14, 0x7ffffff0, RZ, 0xc0, !PT ;  /* 0x7ffffff00e0b7812 */ /* 0x000fc800078ec0ff */
[----:B------:R-:W-:Y:S01]  /*0750*/  IADD3 R6, PT, PT, -R11, RZ, RZ ;  /* 0x000000ff0b067210 */ /* 0x000fe20007ffe1ff */
[----:B0-----:R-:W-:-:S03]  /*0760*/  IMAD.WIDE R2, R7, 0x4, R2 ;  /* 0x0000000407027825 */ /* 0x001fc600078e0202 */
[----:B------:R-:W-:-:S05]  /*0770*/  IADD3 R8, P0, PT, R2, 0x20, RZ ;  /* 0x0000002002087810 */ /* 0x000fca0007f1e0ff */
[----:B------:R-:W-:-:S08]  /*0780*/  IMAD.X R13, RZ, RZ, R3, P0 ;  /* 0x000000ffff0d7224 */ /* 0x000fd000000e0603 */
.L_x_8:
[----:B0-----:R-:W-:Y:S01]  /*0790*/  IMAD.MOV.U32 R2, RZ, RZ, R8 ;  /* 0x000000ffff027224 */ /* 0x001fe200078e0008 */
[----:B------:R-:W-:Y:S01]  /*07a0*/  MOV R3, R13 ;  /* 0x0000000d00037202 */ /* 0x000fe20000000f00 */
[----:B------:R-:W-:-:S03]  /*07b0*/  VIADD R6, R6, 0x10 ;  /* 0x0000001006067836 */ /* 0x000fc60000000000 */
[----:B------:R-:W-:Y:S01]  /*07c0*/  IADD3 R8, P1, PT, R2, 0x40, RZ ;  /* 0x0000004002087810 */ /* 0x000fe20007f3e0ff */
[----:B------:R0:W-:Y:S01]  /*07d0*/  STG.E desc[UR4][R2.64+-0x20], RZ ;  /* 0xffffe0ff02007986 */ /* 0x0001e2000c101904 */
[----:B------:R-:W-:-:S03]  /*07e0*/  ISETP.NE.AND P0, PT, R6, RZ, PT ;  /* 0x000000ff0600720c */ /* 0x000fc60003f05270 */
[----:B------:R0:W-:Y:S01]  /*07f0*/  STG.E desc[UR4][R2.64+-0x1c], RZ ;  /* 0xffffe4ff02007986 */ /* 0x0001e2000c101904 */
[----:B------:R-:W-:-:S03]  /*0800*/  IMAD.X R13, RZ, RZ, R3, P1 ;  /* 0x000000ffff0d7224 */ /* 0x000fc600008e0603 */
[----:B------:R0:W-:Y:S04]  /*0810*/  STG.E desc[UR4][R2.64+-0x18], RZ ;  /* 0xffffe8ff02007986 */ /* 0x0001e8000c101904 */
        /* <DEDUP_REMOVED lines=12> */
[----:B------:R0:W-:Y:S01]  /*08e0*/  STG.E desc[UR4][R2.64+0x1c], RZ ;  /* 0x00001cff02007986 */ /* 0x0001e2000c101904 */
[----:B------:R-:W-:Y:S05]  /*08f0*/  @P0 BRA `(.L_x_8) ;  /* 0xfffffffc00a40947 */ /* 0x000fea000383ffff */
.L_x_7:
[----:B------:R-:W1:Y:S01]  /*0900*/  LDCU.64 UR6, c[0x0][0x3a0] ;  /* 0x00007400ff0677ac */ /* 0x000e620008000a00 */
[----:B0-----:R-:W-:Y:S01]  /*0910*/  IMAD.WIDE R2, R7, 0x4, RZ ;  /* 0x0000000407027825 */ /* 0x001fe200078e02ff */
[----:B------:R-:W-:Y:S02]  /*0920*/  LOP3.LUT R7, R14, 0xf, RZ, 0xc0, !PT ;  /* 0x0000000f0e077812 */ /* 0x000fe400078ec0ff */
[----:B------:R-:W-:Y:S02]  /*0930*/  LEA.HI R6, R0, R0, RZ, 0x1 ;  /* 0x0000000000067211 */ /* 0x000fe400078f08ff */
[----:B------:R-:W-:Y:S02]  /*0940*/  ISETP.NE.AND P0, PT, R7, RZ, PT ;  /* 0x000000ff0700720c */ /* 0x000fe40003f05270 */
[----:B------:R-:W-:Y:S02]  /*0950*/  SHF.R.S32.HI R6, RZ, 0x1, R6 ;  /* 0x00000001ff067819 */ /* 0x000fe40000011406 */
[----:B-1----:R-:W-:-:S04]  /*0960*/  IADD3 R18, P1, PT, R2, UR6, RZ ;  /* 0x0000000602127c10 */ /* 0x002fc8000ff3e0ff */
[----:B------:R-:W-:-:S05]  /*0970*/  IADD3.X R19, PT, PT, R3, UR7, RZ, P1, !PT ;  /* 0x0000000703137c10 */ /* 0x000fca0008ffe4ff */
[----:B------:R-:W-:Y:S05]  /*0980*/  @!P0 BRA `(.L_x_9) ;  /* 0x00000000008c8947 */ /* 0x000fea0003800000 */
[----:B------:R-:W-:Y:S02]  /*0990*/  ISETP.GE.U32.AND P0, PT, R7, 0x8, PT ;  /* 0x000000080700780c */ /* 0x000fe40003f06070 */
[----:B------:R-:W-:-:S04]  /*09a0*/  LOP3.LUT R8, R14, 0x7, RZ, 0xc0, !PT ;  /* 0x000000070e087812 */ /* 0x000fc800078ec0ff */
[----:B------:R-:W-:-:S07]  /*09b0*/  ISETP.NE.AND P1, PT, R8, RZ, PT ;  /* 0x000000ff0800720c */ /* 0x000fce0003f25270 */
[----:B------:R-:W-:Y:S06]  /*09c0*/  @!P0 BRA `(.L_x_10) ;  /* 0x0000000000288947 */ /* 0x000fec0003800000 */
[C---:B------:R-:W-:Y:S01]  /*09d0*/  IMAD.WIDE.U32 R12, R11.reuse, 0x4, R18 ;  /* 0x000000040b0c7825 */ /* 0x040fe200078e0012 */
[----:B------:R-:W-:-:S04]  /*09e0*/  IADD3 R11, PT, PT, R11, 0x8, RZ ;  /* 0x000000080b0b7810 */ /* 0x000fc80007ffe0ff */
[----:B------:R0:W-:Y:S04]  /*09f0*/  STG.E desc[UR4][R12.64], RZ ;  /* 0x000000ff0c007986 */ /* 0x0001e8000c101904 */
[----:B------:R0:W-:Y:S04]  /*0a00*/  STG.E desc[UR4][R12.64+0x4], RZ ;  /* 0x000004ff0c007986 */ /* 0x0001e8000c101904 */
[----:B------:R0:W-:Y:S04]  /*0a10*/  STG.E desc[UR4][R12.64+0x8], RZ ;  /* 0x000008ff0c007986 */ /* 0x0001e8000c101904 */
[----:B------:R0:W-:Y:S04]  /*0a20*/  STG.E desc[UR4][R12.64+0xc], RZ ;  /* 0x00000cff0c007986 */ /* 0x0001e8000c101904 */
[----:B------:R0:W-:Y:S04]  /*0a30*/  STG.E desc[UR4][R12.64+0x10], RZ ;  /* 0x000010ff0c007986 */ /* 0x0001e8000c101904 */
[----:B------:R0:W-:Y:S04]  /*0a40*/  STG.E desc[UR4][R12.64+0x14], RZ ;  /* 0x000014ff0c007986 */ /* 0x0001e8000c101904 */
[----:B------:R0:W-:Y:S04]  /*0a50*/  STG.E desc[UR4][R12.64+0x18], RZ ;  /* 0x000018ff0c007986 */ /* 0x0001e8000c101904 */
[----:B------:R0:W-:Y:S02]  /*0a60*/  STG.E desc[UR4][R12.64+0x1c], RZ ;  /* 0x00001cff0c007986 */ /* 0x0001e4000c101904 */
.L_x_10:
[----:B------:R-:W-:Y:S05]  /*0a70*/  @!P1 BRA `(.L_x_9) ;  /* 0x0000000000509947 */ /* 0x000fea0003800000 */
[----:B------:R-:W-:Y:S02]  /*0a80*/  ISETP.GE.U32.AND P0, PT, R8, 0x4, PT ;  /* 0x000000040800780c */ /* 0x000fe40003f06070 */
[----:B------:R-:W-:-:S04]  /*0a90*/  LOP3.LUT R7, R14, 0x3, RZ, 0xc0, !PT ;  /* 0x000000030e077812 */ /* 0x000fc800078ec0ff */
[----:B------:R-:W-:-:S07]  /*0aa0*/  ISETP.NE.AND P1, PT, R7, RZ, PT ;  /* 0x000000ff0700720c */ /* 0x000fce0003f25270 */
[----:B0-----:R-:W-:-:S04]  /*0ab0*/  @P0 IMAD.WIDE.U32 R12, R11, 0x4, R18 ;  /* 0x000000040b0c0825 */ /* 0x001fc800078e0012 */
[----:B------:R-:W-:Y:S01]  /*0ac0*/  @P0 VIADD R11, R11, 0x4 ;  /* 0x000000040b0b0836 */ /* 0x000fe20000000000 */
[----:B------:R1:W-:Y:S04]  /*0ad0*/  @P0 STG.E desc[UR4][R12.64], RZ ;  /* 0x000000ff0c000986 */ /* 0x0003e8000c101904 */
[----:B------:R1:W-:Y:S04]  /*0ae0*/  @P0 STG.E desc[UR4][R12.64+0x4], RZ ;  /* 0x000004ff0c000986 */ /* 0x0003e8000c101904 */
[----:B------:R1:W-:Y:S04]  /*0af0*/  @P0 STG.E desc[UR4][R12.64+0x8], RZ ;  /* 0x000008ff0c000986 */ /* 0x0003e8000c101904 */
[----:B------:R1:W-:Y:S01]  /*0b00*/  @P0 STG.E desc[UR4][R12.64+0xc], RZ ;  /* 0x00000cff0c000986 */ /* 0x0003e2000c101904 */
[----:B------:R-:W-:Y:S05]  /*0b10*/  @!P1 BRA `(.L_x_9) ;  /* 0x0000000000289947 */ /* 0x000fea0003800000 */
[----:B------:R-:W-:-:S04]  /*0b20*/  IMAD.WIDE.U32 R2, R11, 0x4, R2 ;  /* 0x000000040b027825 */ /* 0x000fc800078e0002 */
[----:B------:R-:W-:Y:S01]  /*0b30*/  IMAD.MOV R7, RZ, RZ, -R7 ;  /* 0x000000ffff077224 */ /* 0x000fe200078e0a07 */
[----:B------:R-:W-:-:S04]  /*0b40*/  IADD3 R2, P0, PT, R2, UR6, RZ ;  /* 0x0000000602027c10 */ /* 0x000fc8000ff1e0ff */
[----:B------:R-:W-:-:S09]  /*0b50*/  IADD3.X R3, PT, PT, R3, UR7, RZ, P0, !PT ;  /* 0x0000000703037c10 */ /* 0x000fd200087fe4ff */
.L_x_11:
[----:B------:R-:W-:Y:S01]  /*0b60*/  IADD3 R7, PT, PT, R7, 0x1, RZ ;  /* 0x0000000107077810 */ /* 0x000fe20007ffe0ff */
[----:B------:R0:W-:Y:S03]  /*0b70*/  STG.E desc[UR4][R2.64], RZ ;  /* 0x000000ff02007986 */ /* 0x0001e6000c101904 */
[----:B------:R-:W-:Y:S02]  /*0b80*/  ISETP.NE.AND P0, PT, R7, RZ, PT ;  /* 0x000000ff0700720c */ /* 0x000fe40003f05270 */
[----:B0-----:R-:W-:-:S05]  /*0b90*/  IADD3 R2, P1, PT, R2, 0x4, RZ ;  /* 0x0000000402027810 */ /* 0x001fca0007f3e0ff */
[----:B------:R-:W-:-:S06]  /*0ba0*/  IMAD.X R3, RZ, RZ, R3, P1 ;  /* 0x000000ffff037224 */ /* 0x000fcc00008e0603 */
[----:B------:R-:W-:Y:S05]  /*0bb0*/  @P0 BRA `(.L_x_11) ;  /* 0xfffffffc00e80947 */ /* 0x000fea000383ffff */
.L_x_9:
[----:B------:R-:W2:Y:S01]  /*0bc0*/  LDCU UR6, c[0x0][0x390] ;  /* 0x00007200ff0677ac */ /* 0x000ea20008000800 */
[CC--:B------:R-:W-:Y:S01]  /*0bd0*/  IADD3 R8, PT, PT, R10.reuse, -R6.reuse, RZ ;  /* 0x800000060a087210 */ /* 0x0c0fe20007ffe0ff */
[----:B------:R-:W-:Y:S02]  /*0be0*/  IMAD.IADD R0, R10, 0x1, -R0 ;  /* 0x000000010a007824 */ /* 0x000fe400078e0a00 */
[----:B------:R-:W-:Y:S01]  /*0bf0*/  HFMA2 R27, -RZ, RZ, 0, 0 ;  /* 0x00000000ff1b7431 */ /* 0x000fe200000001ff */
[----:B------:R-:W-:Y:S02]  /*0c00*/  I2FP.F32.S32 R11, R6 ;  /* 0x00000006000b7245 */ /* 0x000fe40000201400 */
[----:B------:R-:W-:Y:S02]  /*0c10*/  CS2R R14, SRZ ;  /* 0x00000000000e7805 */ /* 0x000fe4000001ff00 */
[----:B01----:R-:W-:Y:S02]  /*0c20*/  I2FP.F32.U32 R12, R5 ;  /* 0x00000005000c7245 */ /* 0x003fe40000201000 */
[----:B------:R-:W-:-:S02]  /*0c30*/  CS2R R16, SRZ ;  /* 0x0000000000107805 */ /* 0x000fc4000001ff00 */
[----:B------:R-:W-:Y:S01]  /*0c40*/  CS2R R2, SRZ ;  /* 0x0000000000027805 */ /* 0x000fe2000001ff00 */
[----:B------:R-:W-:Y:S01]  /*0c50*/  IMAD.MOV.U32 R13, RZ, RZ, RZ ;  /* 0x000000ffff0d7224 */ /* 0x000fe200078e00ff */
[----:B------:R-:W0:Y:S01]  /*0c60*/  LDCU UR7, c[0x0][0x390] ;  /* 0x00007200ff0777ac */ /* 0x000e220008000800 */
[--C-:B--2---:R-:W-:Y:S02]  /*0c70*/  IMAD R7, R0, UR6, R9.reuse ;  /* 0x0000000600077c24 */ /* 0x104fe4000f8e0209 */
[--C-:B------:R-:W-:Y:S02]  /*0c80*/  IMAD R8, R8, UR6, R9.reuse ;  /* 0x0000000608087c24 */ /* 0x100fe4000f8e0209 */
[C---:B------:R-:W-:Y:S02]  /*0c90*/  IMAD R9, R10.reuse, UR6, R9 ;  /* 0x000000060a097c24 */ /* 0x040fe4000f8e0209 */
[----:B------:R-:W-:Y:S02]  /*0ca0*/  VIADD R10, R10, -UR8 ;  /* 0x800000080a0a7c36 */ /* 0x000fe40008000000 */
[----:B------:R-:W-:-:S07]  /*0cb0*/  IMAD.MOV.U32 R0, RZ, RZ, RZ ;  /* 0x000000ffff007224 */ /* 0x000fce00078e00ff */
.L_x_23:
[----:B-1----:R-:W1:Y:S01]  /*0cc0*/  LDC R29, c[0x0][0x398] ;  /* 0x0000e600ff1d7b82 */ /* 0x002e620000000800 */
[----:B------:R-:W-:-:S07]  /*0cd0*/  ISETP.GE.AND P1, PT, R14, R6, PT ;  /* 0x000000060e00720c */ /* 0x000fce0003f26270 */
[----:B--2---:R-:W2:Y:S01]  /*0ce0*/  LDC.64 R20, c[0x0][0x380] ;  /* 0x0000e000ff147b82 */ /* 0x004ea20000000a00 */
[----:B-1----:R-:W-:Y:S01]  /*0cf0*/  ISETP.GE.AND P0, PT, R14, R29, PT ;  /* 0x0000001d0e00720c */ /* 0x002fe20003f06270 */
[----:B--2---:R-:W-:-:S12]  /*0d00*/  IMAD.WIDE R24, R9, 0x4, R20 ;  /* 0x0000000409187825 */ /* 0x004fd800078e0214 */
[--C-:B------:R-:W-:Y:S01]  /*0d10*/  @P0 IMAD.WIDE R22, R7, 0x4, R20.reuse ;  /* 0x0000000407160825 */ /* 0x100fe200078e0214 */
[----:B------:R1:W2:Y:S03]  /*0d20*/  LDG.E.CONSTANT R24, desc[UR4][R24.64] ;  /* 0x0000000418187981 */ /* 0x0002a6000c1e9900 */
[----:B------:R-:W-:Y:S02]  /*0d30*/  @P1 IMAD.WIDE R20, R8, 0x4, R20 ;  /* 0x0000000408141825 */ /* 0x000fe400078e0214 */
[----:B------:R-:W3:Y:S04]  /*0d40*/  @P0 LDG.E.CONSTANT R22, desc[UR4][R22.64] ;  /* 0x0000000416160981 */ /* 0x000ee8000c1e9900 */
[----:B------:R4:W5:Y:S01]  /*0d50*/  @P1 LDG.E.CONSTANT R20, desc[UR4][R20.64] ;  /* 0x0000000414141981 */ /* 0x000962000c1e9900 */
[-C--:B------:R-:W-:Y:S01]  /*0d60*/  @!P1 I2FP.F32.U32 R26, R14.reuse ;  /* 0x0000000e001a9245 */ /* 0x080fe20000201000 */
[----:B------:R-:W-:Y:S01]  /*0d70*/  VIADD R10, R10, 0x1 ;  /* 0x000000010a0a7836 */ /* 0x000fe20000000000 */
[----:B-1----:R-:W-:Y:S01]  /*0d80*/  @!P0 I2FP.F32.U32 R25, R14 ;  /* 0x0000000e00198245 */ /* 0x002fe20000201000 */
[----:B------:R-:W-:Y:S01]  /*0d90*/  BSSY.RECONVERGENT B0, `(.L_x_12) ;  /* 0x000008f000007945 */ /* 0x000fe20003800200 */
[----:B------:R-:W-:Y:S01]  /*0da0*/  IADD3 R14, PT, PT, R14, 0x1, RZ ;  /* 0x000000010e0e7810 */ /* 0x000fe20007ffe0ff */
[----:B------:R-:W-:Y:S01]  /*0db0*/  @!P1 FADD R28, R26, 1 ;  /* 0x3f8000001a1c9421 */ /* 0x000fe20000000000 */
[----:B------:R-:W-:Y:S01]  /*0dc0*/  @P1 FADD R26, -R13, R3 ;  /* 0x000000030d1a1221 */ /* 0x000fe20000000100 */
[----:B------:R-:W-:Y:S01]  /*0dd0*/  @!P0 FADD R25, R25, 1 ;  /* 0x3f80000019198421 */ /* 0x000fe20000000000 */
[----:B------:R-:W-:Y:S01]  /*0de0*/  ISETP.GE.AND P3, PT, R14, R29, PT ;  /* 0x0000001d0e00720c */ /* 0x000fe20003f66270 */
[--C-:B----4-:R-:W-:Y:S01]  /*0df0*/  @P0 FADD R21, -R17, R2.reuse ;  /* 0x0000000211150221 */ /* 0x110fe20000000100 */
[----:B------:R-:W-:Y:S01]  /*0e00*/  ISETP.NE.AND P2, PT, R10, RZ, PT ;  /* 0x000000ff0a00720c */ /* 0x000fe20003f45270 */
[C---:B--2---:R-:W-:Y:S01]  /*0e10*/  FADD R17, R24.reuse, R17 ;  /* 0x0000001118117221 */ /* 0x044fe20000000000 */
[C---:B------:R-:W-:Y:S01]  /*0e20*/  FADD R13, R24.reuse, R13 ;  /* 0x0000000d180d7221 */ /* 0x040fe20000000000 */
[C---:B------:R-:W-:Y:S01]  /*0e30*/  @!P1 FFMA R3, R24.reuse, R28, R3 ;  /* 0x0000001c18039223 */ /* 0x040fe20000000003 */
[----:B------:R-:W-:Y:S01]  /*0e40*/  @!P0 FFMA R2, R24, R25, R2 ;  /* 0x0000001918028223 */ /* 0x000fe20000000002 */
[-C--:B------:R-:W-:Y:S01]  /*0e50*/  @P1 FFMA R3, R11, R24.reuse, R26 ;  /* 0x000000180b031223 */ /* 0x080fe2000000001a */
[----:B------:R-:W-:Y:S01]  /*0e60*/  @P0 FFMA R2, R4, R24, R21 ;  /* 0x0000001804020223 */ /* 0x000fe20000000015 */
[----:B---3--:R-:W-:Y:S01]  /*0e70*/  @P0 FADD R17, R17, -R22 ;  /* 0x8000001611110221 */ /* 0x008fe20000000000 */
[----:B-----5:R-:W-:-:S03]  /*0e80*/  @P1 FADD R13, R13, -R20 ;  /* 0x800000140d0d1221 */ /* 0x020fc60000000000 */
[----:B------:R-:W-:Y:S05]  /*0e90*/  @!P3 BRA `(.L_x_13) ;  /* 0x0000000400f8b947 */ /* 0x000fea0003800000 */
[----:B------:R-:W-:Y:S01]  /*0ea0*/  IADD3 R29, PT, PT, R29, 0x1, RZ ;  /* 0x000000011d1d7810 */ /* 0x000fe20007ffe0ff */
[----:B------:R-:W-:Y:S01]  /*0eb0*/  FMUL R20, R4, 0.5 ;  /* 0x3f00000004147820 */ /* 0x000fe20000400000 */
[----:B------:R-:W-:Y:S02]  /*0ec0*/  BSSY.RECONVERGENT B1, `(.L_x_14) ;  /* 0x000000f000017945 */ /* 0x000fe40003800200 */
[----:B------:R-:W-:-:S05]  /*0ed0*/  I2FP.F32.U32 R29, R29 ;  /* 0x0000001d001d7245 */ /* 0x000fca0000201000 */
[----:B------:R-:W-:-:S04]  /*0ee0*/  FMUL R21, R20, R29 ;  /* 0x0000001d14157220 */ /* 0x000fc80000400000 */
[----:B------:R-:W1:Y:S08]  /*0ef0*/  MUFU.RCP R20, R21 ;  /* 0x0000001500147308 */ /* 0x000e700000001000 */
[----:B------:R-:W2:Y:S01]  /*0f00*/  FCHK P0, R2, R21 ;  /* 0x0000001502007302 */ /* 0x000ea20000000000 */
[----:B-1----:R-:W-:-:S04]  /*0f10*/  FFMA R23, -R21, R20, 1 ;  /* 0x3f80000015177423 */ /* 0x002fc80000000114 */
[----:B------:R-:W-:-:S04]  /*0f20*/  FFMA R23, R20, R23, R20 ;  /* 0x0000001714177223 */ /* 0x000fc80000000014 */
[----:B------:R-:W-:-:S04]  /*0f30*/  FFMA R22, R2, R23, RZ ;  /* 0x0000001702167223 */ /* 0x000fc800000000ff */
[----:B------:R-:W-:-:S04]  /*0f40*/  FFMA R20, -R21, R22, R2 ;  /* 0x0000001615147223 */ /* 0x000fc80000000102 */
[----:B------:R-:W-:Y:S01]  /*0f50*/  FFMA R22, R23, R20, R22 ;  /* 0x0000001417167223 */ /* 0x000fe20000000016 */
[----:B--2---:R-:W-:Y:S06]  /*0f60*/  @!P0 BRA `(.L_x_15) ;  /* 0x0000000000108947 */ /* 0x004fec0003800000 */
[----:B------:R-:W-:Y:S01]  /*0f70*/  IMAD.MOV.U32 R20, RZ, RZ, R2 ;  /* 0x000000ffff147224 */ /* 0x000fe200078e0002 */
[----:B------:R-:W-:-:S07]  /*0f80*/  MOV R23, 0xfa0 ;  /* 0x00000fa000177802 */ /* 0x000fce0000000f00 */
[----:B0-----:R-:W-:Y:S05]  /*0f90*/  CALL.REL.NOINC `($__internal_1_$__cuda_sm3x_div_rn_noftz_f32_slowpath) ;  /* 0x00000008002c7944 */ /* 0x001fea0003c00000 */
[----:B------:R-:W-:-:S07]  /*0fa0*/  MOV R22, R31 ;  /* 0x0000001f00167202 */ /* 0x000fce0000000f00 */
.L_x_15:
[----:B0-----:R-:W-:Y:S05]  /*0fb0*/  BSYNC.RECONVERGENT B1 ;  /* 0x0000000000017941 */ /* 0x001fea0003800200 */
.L_x_14:
[----:B------:R-:W-:Y:S01]  /*0fc0*/  VIADD R20, R6, 0x1 ;  /* 0x0000000106147836 */ /* 0x000fe20000000000 */
[----:B------:R-:W-:Y:S04]  /*0fd0*/  BSSY.RECONVERGENT B1, `(.L_x_16) ;  /* 0x0000010000017945 */ /* 0x000fe80003800200 */
[----:B------:R-:W-:Y:S01]  /*0fe0*/  I2FP.F32.S32 R21, R20 ;  /* 0x0000001400157245 */ /* 0x000fe20000201400 */
[----:B------:R-:W-:-:S04]  /*0ff0*/  FMUL R20, R11, 0.5 ;  /* 0x3f0000000b147820 */ /* 0x000fc80000400000 */
[----:B------:R-:W-:-:S04]  /*1000*/  FMUL R21, R20, R21 ;  /* 0x0000001514157220 */ /* 0x000fc80000400000 */
[----:B------:R-:W0:Y:S08]  /*1010*/  MUFU.RCP R20, R21 ;  /* 0x0000001500147308 */ /* 0x000e300000001000 */
[----:B------:R-:W1:Y:S01]  /*1020*/  FCHK P0, R3, R21 ;  /* 0x0000001503007302 */ /* 0x000e620000000000 */
[----:B0-----:R-:W-:-:S04]  /*1030*/  FFMA R23, -R21, R20, 1 ;  /* 0x3f80000015177423 */ /* 0x001fc80000000114 */
[----:B------:R-:W-:-:S04]  /*1040*/  FFMA R20, R20, R23, R20 ;  /* 0x0000001714147223 */ /* 0x000fc80000000014 */
[----:B------:R-:W-:-:S04]  /*1050*/  FFMA R23, R3, R20, RZ ;  /* 0x0000001403177223 */ /* 0x000fc800000000ff */
[----:B------:R-:W-:-:S04]  /*1060*/  FFMA R24, -R21, R23, R3 ;  /* 0x0000001715187223 */ /* 0x000fc80000000103 */
[----:B------:R-:W-:Y:S01]  /*1070*/  FFMA R20, R20, R24, R23 ;  /* 0x0000001814147223 */ /* 0x000fe20000000017 */
[----:B-1----:R-:W-:Y:S06]  /*1080*/  @!P0 BRA `(.L_x_17) ;  /* 0x0000000000108947 */ /* 0x002fec0003800000 */
[----:B------:R-:W-:Y:S02]  /*1090*/  MOV R20, R3 ;  /* 0x0000000300147202 */ /* 0x000fe40000000f00 */
[----:B------:R-:W-:-:S07]  /*10a0*/  MOV R23, 0x10c0 ;  /* 0x000010c000177802 */ /* 0x000fce0000000f00 */
[----:B------:R-:W-:Y:S05]  /*10b0*/  CALL.REL.NOINC `($__internal_1_$__cuda_sm3x_div_rn_noftz_f32_slowpath) ;  /* 0x0000000400e47944 */ /* 0x000fea0003c00000 */
[----:B------:R-:W-:-:S07]  /*10c0*/  IMAD.MOV.U32 R20, RZ, RZ, R31 ;  /* 0x000000ffff147224 */ /* 0x000fce00078e001f */
.L_x_17:
[----:B------:R-:W-:Y:S05]  /*10d0*/  BSYNC.RECONVERGENT B1 ;  /* 0x0000000000017941 */ /* 0x000fea0003800200 */
.L_x_16:
[----:B------:R-:W-:Y:S01]  /*10e0*/  ISETP.GE.AND P0, PT, R16, R5, PT ;  /* 0x000000051000720c */ /* 0x000fe20003f06270 */
[----:B------:R-:W-:-:S04]  /*10f0*/  FADD R25, R20, R20 ;  /* 0x0000001414197221 */ /* 0x000fc80000000000 */
[----:B------:R-:W-:-:S08]  /*1100*/  FADD R25, R25, -R22 ;  /* 0x8000001619197221 */ /* 0x000fd00000000000 */
[----:B------:R-:W-:Y:S05]  /*1110*/  @P0 BRA `(.L_x_18) ;  /* 0x0000000000840947 */ /* 0x000fea0003800000 */
[----:B------:R-:W-:Y:S01]  /*1120*/  IMAD.WIDE.U32 R20, R16, 0x4, R18 ;  /* 0x0000000410147825 */ /* 0x000fe200078e0012 */
[----:B------:R-:W-:-:S03]  /*1130*/  I2FP.F32.U32 R22, R16 ;  /* 0x0000001000167245 */ /* 0x000fc60000201000 */
[----:B------:R-:W-:Y:S01]  /*1140*/  FADD R27, R27, R25 ;  /* 0x000000191b1b7221 */ /* 0x000fe20000000000 */
[----:B------:R-:W-:Y:S01]  /*1150*/  IADD3 R16, PT, PT, R16, 0x1, RZ ;  /* 0x0000000110107810 */ /* 0x000fe20007ffe0ff */
[----:B------:R2:W-:Y:S01]  /*1160*/  STG.E desc[UR4][R20.64], R25 ;  /* 0x0000001914007986 */ /* 0x0005e2000c101904 */
[----:B------:R-:W-:Y:S02]  /*1170*/  FADD R22, R22, 1 ;  /* 0x3f80000016167421 */ /* 0x000fe40000000000 */
[----:B------:R-:W-:Y:S02]  /*1180*/  ISETP.NE.AND P0, PT, R16, R5, PT ;  /* 0x000000051000720c */ /* 0x000fe40003f05270 */
[----:B------:R-:W-:-:S11]  /*1190*/  FFMA R0, R25, R22, R0 ;  /* 0x0000001619007223 */ /* 0x000fd60000000000 */
[----:B--2---:R-:W-:Y:S05]  /*11a0*/  @P0 BRA `(.L_x_13) ;  /* 0x0000000400340947 */ /* 0x004fea0003800000 */
[----:B------:R-:W-:Y:S01]  /*11b0*/  VIADD R16, R5, 0x1 ;  /* 0x0000000105107836 */ /* 0x000fe20000000000 */
[----:B------:R-:W-:Y:S04]  /*11c0*/  BSSY.RECONVERGENT B1, `(.L_x_19) ;  /* 0x0000011000017945 */ /* 0x000fe80003800200 */
[----:B------:R-:W-:Y:S01]  /*11d0*/  I2FP.F32.U32 R21, R16 ;  /* 0x0000001000157245 */ /* 0x000fe20000201000 */
        /* <DEDUP_REMOVED lines=10> */
[----:B------:R-:W-:Y:S01]  /*1280*/  MOV R21, R25 ;  /* 0x0000001900157202 */ /* 0x000fe20000000f00 */
[----:B------:R-:W-:Y:S01]  /*1290*/  IMAD.MOV.U32 R20, RZ, RZ, R0 ;  /* 0x000000ffff147224 */ /* 0x000fe200078e0000 */
[----:B------:R-:W-:-:S07]  /*12a0*/  MOV R23, 0x12c0 ;  /* 0x000012c000177802 */ /* 0x000fce0000000f00 */
[----:B------:R-:W-:Y:S05]  /*12b0*/  CALL.REL.NOINC `($__internal_1_$__cuda_sm3x_div_rn_noftz_f32_slowpath) ;  /* 0x0000000400647944 */ /* 0x000fea0003c00000 */
[----:B------:R-:W-:-:S07]  /*12c0*/  MOV R23, R31 ;  /* 0x0000001f00177202 */ /* 0x000fce0000000f00 */
.L_x_20:
[----:B------:R-:W-:Y:S05]  /*12d0*/  BSYNC.RECONVERGENT B1 ;  /* 0x0000000000017941 */ /* 0x000fea0003800200 */
.L_x_19:
[----:B------:R-:W0:Y:S01]  /*12e0*/  LDC.64 R20, c[0x0][0x3a8] ;  /* 0x0000ea00ff147b82 */ /* 0x000e220000000a00 */
[----:B------:R-:W-:Y:S02]  /*12f0*/  IMAD.MOV.U32 R16, RZ, RZ, R5 ;  /* 0x000000ffff107224 */ /* 0x000fe400078e0005 */
[----:B0-----:R-:W-:-:S05]  /*1300*/  IMAD.WIDE R20, R9, 0x4, R20 ;  /* 0x0000000409147825 */ /* 0x001fca00078e0214 */
[----:B------:R2:W-:Y:S01]  /*1310*/  STG.E desc[UR4][R20.64], R23 ;  /* 0x0000001714007986 */ /* 0x0005e2000c101904 */
[----:B------:R-:W-:Y:S05]  /*1320*/  BRA `(.L_x_13) ;  /* 0x0000000000d47947 */ /* 0x000fea0003800000 */
.L_x_18:
[----:B------:R-:W-:-:S05]  /*1330*/  IMAD.WIDE R20, R15, 0x4, R18 ;  /* 0x000000040f147825 */ /* 0x000fca00078e0212 */
[----:B------:R-:W2:Y:S01]  /*1340*/  LDG.E R24, desc[UR4][R20.64] ;  /* 0x0000000414187981 */ /* 0x000ea2000c1e1900 */
[-C--:B------:R-:W-:Y:S01]  /*1350*/  IABS R26, R5.reuse ;  /* 0x00000005001a7213 */ /* 0x080fe20000000000 */
[----:B------:R-:W-:Y:S01]  /*1360*/  BSSY.RECONVERGENT B1, `(.L_x_21) ;  /* 0x000002e000017945 */ /* 0x000fe20003800200 */
[----:B------:R-:W-:Y:S01]  /*1370*/  IADD3 R15, PT, PT, R15, 0x1, RZ ;  /* 0x000000010f0f7810 */ /* 0x000fe20007ffe0ff */
[----:B------:R0:W-:Y:S01]  /*1380*/  STG.E desc[UR4][R20.64], R25 ;  /* 0x0000001914007986 */ /* 0x0001e2000c101904 */
[----:B------:R-:W1:Y:S01]  /*1390*/  I2F.RP R28, R26 ;  /* 0x0000001a001c7306 */ /* 0x000e620000209400 */
[----:B------:R-:W-:Y:S02]  /*13a0*/  IABS R30, R5 ;  /* 0x00000005001e7213 */ /* 0x000fe40000000000 */
[----:B------:R-:W-:-:S05]  /*13b0*/  ISETP.NE.AND P1, PT, R5, RZ, PT ;  /* 0x000000ff0500720c */ /* 0x000fca0003f25270 */
[----:B-1----:R-:W1:Y:S02]  /*13c0*/  MUFU.RCP R28, R28 ;  /* 0x0000001c001c7308 */ /* 0x002e640000001000 */
[----:B-1----:R-:W-:Y:S02]  /*13d0*/  IADD3 R22, PT, PT, R28, 0xffffffe, RZ ;  /* 0x0ffffffe1c167810 */ /* 0x002fe40007ffe0ff */
[----:B------:R-:W-:-:S04]  /*13e0*/  IABS R28, R15 ;  /* 0x0000000f001c7213 */ /* 0x000fc80000000000 */
[----:B------:R1:W3:Y:S02]  /*13f0*/  F2I.FTZ.U32.TRUNC.NTZ R23, R22 ;  /* 0x0000001600177305 */ /* 0x0002e4000021f000 */
[----:B-1----:R-:W-:Y:S02]  /*1400*/  IMAD.MOV.U32 R22, RZ, RZ, RZ ;  /* 0x000000ffff167224 */ /* 0x002fe400078e00ff */
[----:B---3--:R-:W-:-:S04]  /*1410*/  IMAD.MOV R29, RZ, RZ, -R23 ;  /* 0x000000ffff1d7224 */ /* 0x008fc800078e0a17 */
[----:B------:R-:W-:-:S04]  /*1420*/  IMAD R29, R29, R26, RZ ;  /* 0x0000001a1d1d7224 */ /* 0x000fc800078e02ff */
[----:B------:R-:W-:Y:S01]  /*1430*/  IMAD.HI.U32 R23, R23, R29, R22 ;  /* 0x0000001d17177227 */ /* 0x000fe200078e0016 */
[----:B------:R-:W-:-:S03]  /*1440*/  IADD3 R29, PT, PT, RZ, -R30, RZ ;  /* 0x8000001eff1d7210 */ /* 0x000fc60007ffe0ff */
[----:B------:R-:W-:Y:S02]  /*1450*/  VIADD R22, R5, 0x1 ;  /* 0x0000000105167836 */ /* 0x000fe40000000000 */
[----:B------:R-:W-:-:S03]  /*1460*/  IMAD.HI.U32 R23, R23, R28, RZ ;  /* 0x0000001c17177227 */ /* 0x000fc600078e00ff */
[----:B------:R-:W-:Y:S01]  /*1470*/  I2FP.F32.U32 R22, R22 ;  /* 0x0000001600167245 */ /* 0x000fe20000201000 */
[----:B------:R-:W-:Y:S02]  /*1480*/  IMAD R29, R23, R29, R28 ;  /* 0x0000001d171d7224 */ /* 0x000fe400078e021c */
[----:B------:R-:W-:-:S03]  /*1490*/  FMUL R23, R12, 0.5 ;  /* 0x3f0000000c177820 */ /* 0x000fc60000400000 */
[----:B------:R-:W-:Y:S01]  /*14a0*/  ISETP.GT.U32.AND P0, PT, R26, R29, PT ;  /* 0x0000001d1a00720c */ /* 0x000fe20003f04070 */
[----:B------:R-:W-:-:S04]  /*14b0*/  FMUL R23, R23, R22 ;  /* 0x0000001617177220 */ /* 0x000fc80000400000 */
[----:B------:R-:W1:Y:S08]  /*14c0*/  MUFU.RCP R22, R23 ;  /* 0x0000001700167308 */ /* 0x000e700000001000 */
[----:B------:R-:W-:Y:S02]  /*14d0*/  @!P0 IADD3 R29, PT, PT, R29, -R26, RZ ;  /* 0x8000001a1d1d8210 */ /* 0x000fe40007ffe0ff */
[----:B------:R-:W-:Y:S01]  /*14e0*/  ISETP.GE.AND P0, PT, R15, RZ, PT ;  /* 0x000000ff0f00720c */ /* 0x000fe20003f06270 */
[----:B------:R-:W-:Y:S01]  /*14f0*/  FADD R15, R0, -R27 ;  /* 0x8000001b000f7221 */ /* 0x000fe20000000000 */
[----:B------:R-:W-:Y:S01]  /*1500*/  ISETP.GT.U32.AND P3, PT, R26, R29, PT ;  /* 0x0000001d1a00720c */ /* 0x000fe20003f64070 */
[----:B------:R-:W-:Y:S01]  /*1510*/  FADD R27, R27, R25 ;  /* 0x000000191b1b7221 */ /* 0x000fe20000000000 */
[----:B-1----:R-:W-:-:S04]  /*1520*/  FFMA R31, -R23, R22, 1 ;  /* 0x3f800000171f7423 */ /* 0x002fc80000000116 */
[----:B------:R-:W-:Y:S01]  /*1530*/  FFMA R31, R22, R31, R22 ;  /* 0x0000001f161f7223 */ /* 0x000fe20000000016 */
[----:B------:R-:W-:-:S06]  /*1540*/  FFMA R22, R12, R25, R15 ;  /* 0x000000190c167223 */ /* 0x000fcc000000000f */
[----:B------:R-:W-:Y:S01]  /*1550*/  @!P3 IMAD.IADD R29, R29, 0x1, -R26 ;  /* 0x000000011d1db824 */ /* 0x000fe200078e0a1a */
[----:B------:R-:W1:Y:S01]  /*1560*/  FCHK P3, R22, R23 ;  /* 0x0000001716007302 */ /* 0x000e620000060000 */
[----:B------:R-:W-:-:S03]  /*1570*/  FFMA R0, R22, R31, RZ ;  /* 0x0000001f16007223 */ /* 0x000fc600000000ff */
[----:B------:R-:W-:Y:S01]  /*1580*/  MOV R15, R29 ;  /* 0x0000001d000f7202 */ /* 0x000fe20000000f00 */
[----:B------:R-:W-:-:S04]  /*1590*/  FFMA R26, -R23, R0, R22 ;  /* 0x00000000171a7223 */ /* 0x000fc80000000116 */
[----:B------:R-:W-:Y:S02]  /*15a0*/  @!P0 IMAD.MOV R15, RZ, RZ, -R15 ;  /* 0x000000ffff0f8224 */ /* 0x000fe400078e0a0f */
[----:B------:R-:W-:Y:S01]  /*15b0*/  FFMA R31, R31, R26, R0 ;  /* 0x0000001a1f1f7223 */ /* 0x000fe20000000000 */
[----:B------:R-:W-:Y:S02]  /*15c0*/  @!P1 LOP3.LUT R15, RZ, R5, RZ, 0x33, !PT ;  /* 0x00000005ff0f9212 */ /* 0x000fe400078e33ff */
[----:B------:R-:W-:Y:S01]  /*15d0*/  MOV R0, R22 ;  /* 0x0000001600007202 */ /* 0x000fe20000000f00 */
[----:B--2---:R-:W-:Y:S01]  /*15e0*/  FADD R27, R27, -R24 ;  /* 0x800000181b1b7221 */ /* 0x004fe20000000000 */
[----:B01----:R-:W-:Y:S06]  /*15f0*/  @!P3 BRA `(.L_x_22) ;  /* 0x000000000010b947 */ /* 0x003fec0003800000 */
[----:B------:R-:W-:Y:S01]  /*1600*/  MOV R21, R23 ;  /* 0x0000001700157202 */ /* 0x000fe20000000f00 */
[----:B------:R-:W-:Y:S01]  /*1610*/  IMAD.MOV.U32 R20, RZ, RZ, R22 ;  /* 0x000000ffff147224 */ /* 0x000fe200078e0016 */
[----:B------:R-:W-:-:S07]  /*1620*/  MOV R23, 0x1640 ;  /* 0x0000164000177802 */ /* 0x000fce0000000f00 */
[----:B------:R-:W-:Y:S05]  /*1630*/  CALL.REL.NOINC `($__internal_1_$__cuda_sm3x_div_rn_noftz_f32_slowpath) ;  /* 0x0000000000847944 */ /* 0x000fea0003c00000 */
.L_x_22:
[----:B------:R-:W-:Y:S05]  /*1640*/  BSYNC.RECONVERGENT B1 ;  /* 0x0000000000017941 */ /* 0x000fea0003800200 */
.L_x_21:
[----:B------:R-:W0:Y:S02]  /*1650*/  LDC.64 R20, c[0x0][0x3a8] ;  /* 0x0000ea00ff147b82 */ /* 0x000e240000000a00 */
[----:B0-----:R-:W-:-:S05]  /*1660*/  IMAD.WIDE R20, R9, 0x4, R20 ;  /* 0x0000000409147825 */ /* 0x001fca00078e0214 */
[----:B------:R1:W-:Y:S02]  /*1670*/  STG.E desc[UR4][R20.64], R31 ;  /* 0x0000001f14007986 */ /* 0x0003e4000c101904 */
.L_x_13:
[----:B0-----:R-:W-:Y:S05]  /*1680*/  BSYNC.RECONVERGENT B0 ;  /* 0x0000000000007941 */ /* 0x001fea0003800200 */
.L_x_12:
[----:B------:R-:W-:Y:S01]  /*1690*/  VIADD R9, R9, UR7 ;  /* 0x0000000709097c36 */ /* 0x000fe20008000000 */
[----:B------:R-:W-:Y:S01]  /*16a0*/  IADD3 R7, PT, PT, R7, UR7, RZ ;  /* 0x0000000707077c10 */ /* 0x000fe2000fffe0ff */
[----:B------:R-:W-:Y:S01]  /*16b0*/  VIADD R8, R8, UR7 ;  /* 0x0000000708087c36 */ /* 0x000fe20008000000 */
[----:B------:R-:W-:Y:S06]  /*16c0*/  @P2 BRA `(.L_x_23) ;  /* 0xfffffff4007c2947 */ /* 0x000fec000383ffff */
[----:B------:R-:W-:Y:S05]  /*16d0*/  EXIT ;  /* 0x000000000000794d */ /* 0x000fea0003800000 */
        .weak           $__internal_0_$__cuda_sm20_sqrt_rn_f32_slowpath
        .type           $__internal_0_$__cuda_sm20_sqrt_rn_f32_slowpath,@function
        .size           $__internal_0_$__cuda_sm20_sqrt_rn_f32_slowpath,($__internal_1_$__cuda_sm3x_div_rn_noftz_f32_slowpath - $__internal_0_$__cuda_sm20_sqrt_rn_f32_slowpath)
$__internal_0_$__cuda_sm20_sqrt_rn_f32_slowpath:
[----:B------:R-:W-:-:S13]  /*16e0*/  LOP3.LUT P0, RZ, R4, 0x7fffffff, RZ, 0xc0, !PT ;  /* 0x7fffffff04ff7812 */ /* 0x000fda000780c0ff */
[----:B------:R-:W-:Y:S01]  /*16f0*/  @!P0 MOV R0, R4 ;  /* 0x0000000400008202 */ /* 0x000fe20000000f00 */
[----:B------:R-:W-:Y:S06]  /*1700*/  @!P0 BRA `(.L_x_24) ;  /* 0x0000000000448947 */ /* 0x000fec0003800000 */
[----:B------:R-:W-:-:S13]  /*1710*/  FSETP.GEU.FTZ.AND P0, PT, R4, RZ, PT ;  /* 0x000000ff0400720b */ /* 0x000fda0003f1e000 */
[----:B------:R-:W-:Y:S01]  /*1720*/  @!P0 IMAD.MOV.U32 R0, RZ, RZ, 0x7fffffff ;  /* 0x7fffffffff008424 */ /* 0x000fe200078e00ff */
[----:B------:R-:W-:Y:S06]  /*1730*/  @!P0 BRA `(.L_x_24) ;  /* 0x0000000000388947 */ /* 0x000fec0003800000 */
[----:B------:R-:W-:-:S13]  /*1740*/  FSETP.GTU.FTZ.AND P0, PT, |R4|, +INF , PT ;  /* 0x7f8000000400780b */ /* 0x000fda0003f1c200 */
[----:B------:R-:W-:Y:S01]  /*1750*/  @P0 FADD.FTZ R0, R4, 1 ;  /* 0x3f80000004000421 */ /* 0x000fe20000010000 */
[----:B------:R-:W-:Y:S06]  /*1760*/  @P0 BRA `(.L_x_24) ;  /* 0x00000000002c0947 */ /* 0x000fec0003800000 */
[----:B------:R-:W-:-:S13]  /*1770*/  FSETP.NEU.FTZ.AND P0, PT, |R4|, +INF , PT ;  /* 0x7f8000000400780b */ /* 0x000fda0003f1d200 */
[----:B------:R-:W-:Y:S01]  /*1780*/  @!P0 MOV R0, R4 ;  /* 0x0000000400008202 */ /* 0x000fe20000000f00 */
[----:B------:R-:W-:Y:S06]  /*1790*/  @!P0 BRA `(.L_x_24) ;  /* 0x0000000000208947 */ /* 0x000fec0003800000 */
[----:B------:R-:W-:-:S04]  /*17a0*/  FFMA R2, R4, 1.84467440737095516160e+19, RZ ;  /* 0x5f80000004027823 */ /* 0x000fc800000000ff */
[----:B------:R-:W0:Y:S02]  /*17b0*/  MUFU.RSQ R3, R2 ;  /* 0x0000000200037308 */ /* 0x000e240000001400 */
[----:B0-----:R-:W-:Y:S01]  /*17c0*/  FMUL.FTZ R5, R2, R3 ;  /* 0x0000000302057220 */ /* 0x001fe20000410000 */
[----:B------:R-:W-:-:S03]  /*17d0*/  FMUL.FTZ R3, R3, 0.5 ;  /* 0x3f00000003037820 */ /* 0x000fc60000410000 */
[----:B------:R-:W-:-:S04]  /*17e0*/  FADD.FTZ R0, -R5, -RZ ;  /* 0x800000ff05007221 */ /* 0x000fc80000010100 */
[----:B------:R-:W-:-:S04]  /*17f0*/  FFMA R0, R5, R0, R2 ;  /* 0x0000000005007223 */ /* 0x000fc80000000002 */
[----:B------:R-:W-:-:S04]  /*1800*/  FFMA R0, R0, R3, R5 ;  /* 0x0000000300007223 */ /* 0x000fc80000000005 */
[----:B------:R-:W-:-:S07]  /*1810*/  FMUL.FTZ R0, R0, 2.3283064365386962891e-10 ;  /* 0x2f80000000007820 */ /* 0x000fce0000410000 */
.L_x_24:
[----:B------:R-:W-:Y:S02]  /*1820*/  HFMA2 R3, -RZ, RZ, 0, 0 ;  /* 0x00000000ff037431 */ /* 0x000fe400000001ff */
[----:B------:R-:W-:-:S04]  /*1830*/  IMAD.MOV.U32 R2, RZ, RZ, R6 ;  /* 0x000000ffff027224 */ /* 0x000fc800078e0006 */
[----:B------:R-:W-:Y:S05]  /*1840*/  RET.REL.NODEC R2 `(hma_many_series_one_param_f32) ;  /* 0xffffffe402ec7950 */ /* 0x000fea0003c3ffff */
        .weak           $__internal_1_$__cuda_sm3x_div_rn_noftz_f32_slowpath
        .type           $__internal_1_$__cuda_sm3x_div_rn_noftz_f32_slowpath,@function
        .size           $__internal_1_$__cuda_sm3x_div_rn_noftz_f32_slowpath,(.L_x_80 - $__internal_1_$__cuda_sm3x_div_rn_noftz_f32_slowpath)
$__internal_1_$__cuda_sm3x_div_rn_noftz_f32_slowpath:
[----:B------:R-:W-:Y:S01]  /*1850*/  SHF.R.U32.HI R24, RZ, 0x17, R21 ;  /* 0x00000017ff187819 */ /* 0x000fe20000011615 */
[----:B------:R-:W-:Y:S01]  /*1860*/  BSSY.RECONVERGENT B2, `(.L_x_25) ;  /* 0x0000062000027945 */ /* 0x000fe20003800200 */
[----:B------:R-:W-:Y:S02]  /*1870*/  SHF.R.U32.HI R25, RZ, 0x17, R20 ;  /* 0x00000017ff197819 */ /* 0x000fe40000011614 */
[----:B------:R-:W-:Y:S02]  /*1880*/  LOP3.LUT R24, R24, 0xff, RZ, 0xc0, !PT ;  /* 0x000000ff18187812 */ /* 0x000fe400078ec0ff */
[----:B------:R-:W-:-:S03]  /*1890*/  LOP3.LUT R31, R25, 0xff, RZ, 0xc0, !PT ;  /* 0x000000ff191f7812 */ /* 0x000fc600078ec0ff */
[----:B------:R-:W-:Y:S01]  /*18a0*/  VIADD R28, R24, 0xffffffff ;  /* 0xffffffff181c7836 */ /* 0x000fe20000000000 */
[----:B------:R-:W-:-:S04]  /*18b0*/  IADD3 R26, PT, PT, R31, -0x1, RZ ;  /* 0xffffffff1f1a7810 */ /* 0x000fc80007ffe0ff */
[----:B------:R-:W-:-:S04]  /*18c0*/  ISETP.GT.U32.AND P0, PT, R28, 0xfd, PT ;  /* 0x000000fd1c00780c */ /* 0x000fc80003f04070 */
[----:B------:R-:W-:-:S13]  /*18d0*/  ISETP.GT.U32.OR P0, PT, R26, 0xfd, P0 ;  /* 0x000000fd1a00780c */ /* 0x000fda0000704470 */
[----:B------:R-:W-:Y:S01]  /*18e0*/  @!P0 IMAD.MOV.U32 R25, RZ, RZ, RZ ;  /* 0x000000ffff198224 */ /* 0x000fe200078e00ff */
[----:B------:R-:W-:Y:S06]  /*18f0*/  @!P0 BRA `(.L_x_26) ;  /* 0x00000000005c8947 */ /* 0x000fec0003800000 */
[----:B------:R-:W-:Y:S02]  /*1900*/  FSETP.GTU.FTZ.AND P0, PT, |R20|, +INF , PT ;  /* 0x7f8000001400780b */ /* 0x000fe40003f1c200 */
[----:B------:R-:W-:-:S04]  /*1910*/  FSETP.GTU.FTZ.AND P1, PT, |R21|, +INF , PT ;  /* 0x7f8000001500780b */ /* 0x000fc80003f3c200 */
[----:B------:R-:W-:-:S13]  /*1920*/  PLOP3.LUT P0, PT, P0, P1, PT, 0xf8, 0x8f ;  /* 0x00000000008f781c */ /* 0x000fda0000703f70 */
[----:B------:R-:W-:Y:S05]  /*1930*/  @P0 BRA `(.L_x_27) ;  /* 0x00000004004c0947 */ /* 0x000fea0003800000 */
[----:B------:R-:W-:-:S13]  /*1940*/  LOP3.LUT P0, RZ, R21, 0x7fffffff, R20, 0xc8, !PT ;  /* 0x7fffffff15ff7812 */ /* 0x000fda000780c814 */
[----:B------:R-:W-:Y:S05]  /*1950*/  @!P0 BRA `(.L_x_28) ;  /* 0x00000004003c8947 */ /* 0x000fea0003800000 */
[C---:B------:R-:W-:Y:S02]  /*1960*/  FSETP.NEU.FTZ.AND P3, PT, |R20|.reuse, +INF , PT ;  /* 0x7f8000001400780b */ /* 0x040fe40003f7d200 */
[----:B------:R-:W-:Y:S02]  /*1970*/  FSETP.NEU.FTZ.AND P1, PT, |R21|, +INF , PT ;  /* 0x7f8000001500780b */ /* 0x000fe40003f3d200 */
[----:B------:R-:W-:-:S11]  /*1980*/  FSETP.NEU.FTZ.AND P0, PT, |R20|, +INF , PT ;  /* 0x7f8000001400780b */ /* 0x000fd60003f1d200 */
[----:B------:R-:W-:Y:S05]  /*1990*/  @!P1 BRA !P3, `(.L_x_28) ;  /* 0x00000004002c9947 */ /* 0x000fea0005800000 */
[----:B------:R-:W-:-:S04]  /*19a0*/  LOP3.LUT P3, RZ, R20, 0x7fffffff, RZ, 0xc0, !PT ;  /* 0x7fffffff14ff7812 */ /* 0x000fc8000786c0ff */
[----:B------:R-:W-:-:S13]  /*19b0*/  PLOP3.LUT P1, PT, P1, P3, PT, 0x2f, 0xf2 ;  /* 0x0000000000f2781c */ /* 0x000fda0000f26577 */
[----:B------:R-:W-:Y:S05]  /*19c0*/  @P1 BRA `(.L_x_29) ;  /* 0x0000000400181947 */ /* 0x000fea0003800000 */
[----:B------:R-:W-:-:S04]  /*19d0*/  LOP3.LUT P1, RZ, R21, 0x7fffffff, RZ, 0xc0, !PT ;  /* 0x7fffffff15ff7812 */ /* 0x000fc8000782c0ff */
[----:B------:R-:W-:-:S13]  /*19e0*/  PLOP3.LUT P0, PT, P0, P1, PT, 0x2f, 0xf2 ;  /* 0x0000000000f2781c */ /* 0x000fda0000702577 */
[----:B------:R-:W-:Y:S05]  /*19f0*/  @P0 BRA `(.L_x_30) ;  /* 0x0000000400000947 */ /* 0x000fea0003800000 */
[----:B------:R-:W-:Y:S02]  /*1a00*/  ISETP.GE.AND P0, PT, R26, RZ, PT ;  /* 0x000000ff1a00720c */ /* 0x000fe40003f06270 */
[----:B------:R-:W-:-:S11]  /*1a10*/  ISETP.GE.AND P1, PT, R28, RZ, PT ;  /* 0x000000ff1c00720c */ /* 0x000fd60003f26270 */
[----:B------:R-:W-:Y:S01]  /*1a20*/  @P0 MOV R25, RZ ;  /* 0x000000ff00190202 */ /* 0x000fe20000000f00 */
[----:B------:R-:W-:Y:S02]  /*1a30*/  @!P0 IMAD.MOV.U32 R25, RZ, RZ, -0x40 ;  /* 0xffffffc0ff198424 */ /* 0x000fe400078e00ff */
[----:B------:R-:W-:Y:S01]  /*1a40*/  @!P0 FFMA R20, R20, 1.84467440737095516160e+19, RZ ;  /* 0x5f80000014148823 */ /* 0x000fe200000000ff */
[----:B------:R-:W-:Y:S02]  /*1a50*/  @!P1 FFMA R21, R21, 1.84467440737095516160e+19, RZ ;  /* 0x5f80000015159823 */ /* 0x000fe400000000ff */
[----:B------:R-:W-:-:S07]  /*1a60*/  @!P1 IADD3 R25, PT, PT, R25, 0x40, RZ ;  /* 0x0000004019199810 */ /* 0x000fce0007ffe0ff */
.L_x_26:
[----:B------:R-:W-:Y:S01]  /*1a70*/  LEA R26, R24, 0xc0800000, 0x17 ;  /* 0xc0800000181a7811 */ /* 0x000fe200078eb8ff */
[----:B------:R-:W-:Y:S01]  /*1a80*/  BSSY.RECONVERGENT B3, `(.L_x_31) ;  /* 0x0000036000037945 */ /* 0x000fe20003800200 */
[----:B------:R-:W-:-:S03]  /*1a90*/  IADD3 R31, PT, PT, R31, -0x7f, RZ ;  /* 0xffffff811f1f7810 */ /* 0x000fc60007ffe0ff */
[----:B------:R-:W-:Y:S02]  /*1aa0*/  IMAD.IADD R28, R21, 0x1, -R26 ;  /* 0x00000001151c7824 */ /* 0x000fe400078e0a1a */
[C---:B------:R-:W-:Y:S02]  /*1ab0*/  IMAD R20, R31.reuse, -0x800000, R20 ;  /* 0xff8000001f147824 */ /* 0x040fe400078e0214 */
[----:B------:R0:W1:Y:S01]  /*1ac0*/  MUFU.RCP R21, R28 ;  /* 0x0000001c00157308 */ /* 0x0000620000001000 */
[----:B------:R-:W-:Y:S01]  /*1ad0*/  FADD.FTZ R29, -R28, -RZ ;  /* 0x800000ff1c1d7221 */ /* 0x000fe20000010100 */
[----:B0-----:R-:W-:-:S05]  /*1ae0*/  IADD3 R28, PT, PT, R31, 0x7f, -R24 ;  /* 0x0000007f1f1c7810 */ /* 0x001fca0007ffe818 */
[----:B------:R-:W-:Y:S02]  /*1af0*/  IMAD.IADD R25, R28, 0x1, R25 ;  /* 0x000000011c197824 */ /* 0x000fe400078e0219 */
[----:B-1----:R-:W-:-:S04]  /*1b00*/  FFMA R26, R21, R29, 1 ;  /* 0x3f800000151a7423 */ /* 0x002fc8000000001d */
[----:B------:R-:W-:-:S04]  /*1b10*/  FFMA R21, R21, R26, R21 ;  /* 0x0000001a15157223 */ /* 0x000fc80000000015 */
[----:B------:R-:W-:-:S04]  /*1b20*/  FFMA R26, R20, R21, RZ ;  /* 0x00000015141a7223 */ /* 0x000fc800000000ff */
[----:B------:R-:W-:-:S04]  /*1b30*/  FFMA R30, R29, R26, R20 ;  /* 0x0000001a1d1e7223 */ /* 0x000fc80000000014 */
[----:B------:R-:W-:-:S04]  /*1b40*/  FFMA R26, R21, R30, R26 ;  /* 0x0000001e151a7223 */ /* 0x000fc8000000001a */
[----:B------:R-:W-:-:S04]  /*1b50*/  FFMA R29, R29, R26, R20 ;  /* 0x0000001a1d1d7223 */ /* 0x000fc80000000014 */
[----:B------:R-:W-:-:S05]  /*1b60*/  FFMA R20, R21, R29, R26 ;  /* 0x0000001d15147223 */ /* 0x000fca000000001a */
[----:B------:R-:W-:-:S04]  /*1b70*/  SHF.R.U32.HI R24, RZ, 0x17, R20 ;  /* 0x00000017ff187819 */ /* 0x000fc80000011614 */
[----:B------:R-:W-:-:S04]  /*1b80*/  LOP3.LUT R24, R24, 0xff, RZ, 0xc0, !PT ;  /* 0x000000ff18187812 */ /* 0x000fc800078ec0ff */
[----:B------:R-:W-:-:S05]  /*1b90*/  IADD3 R28, PT, PT, R24, R25, RZ ;  /* 0x00000019181c7210 */ /* 0x000fca0007ffe0ff */
[----:B------:R-:W-:-:S05]  /*1ba0*/  VIADD R24, R28, 0xffffffff ;  /* 0xffffffff1c187836 */ /* 0x000fca0000000000 */
[----:B------:R-:W-:-:S13]  /*1bb0*/  ISETP.GE.U32.AND P0, PT, R24, 0xfe, PT ;  /* 0x000000fe1800780c */ /* 0x000fda0003f06070 */
[----:B------:R-:W-:Y:S05]  /*1bc0*/  @!P0 BRA `(.L_x_32) ;  /* 0x0000000000808947 */ /* 0x000fea0003800000 */
[----:B------:R-:W-:-:S13]  /*1bd0*/  ISETP.GT.AND P0, PT, R28, 0xfe, PT ;  /* 0x000000fe1c00780c */ /* 0x000fda0003f04270 */
[----:B------:R-:W-:Y:S05]  /*1be0*/  @P0 BRA `(.L_x_33) ;  /* 0x00000000006c0947 */ /* 0x000fea0003800000 */
[----:B------:R-:W-:-:S13]  /*1bf0*/  ISETP.GE.AND P0, PT, R28, 0x1, PT ;  /* 0x000000011c00780c */ /* 0x000fda0003f06270 */
[----:B------:R-:W-:Y:S05]  /*1c00*/  @P0 BRA `(.L_x_34) ;  /* 0x0000000000740947 */ /* 0x000fea0003800000 */
[----:B------:R-:W-:Y:S02]  /*1c10*/  ISETP.GE.AND P0, PT, R28, -0x18, PT ;  /* 0xffffffe81c00780c */ /* 0x000fe40003f06270 */
[----:B------:R-:W-:-:S11]  /*1c20*/  LOP3.LUT R20, R20, 0x80000000, RZ, 0xc0, !PT ;  /* 0x8000000014147812 */ /* 0x000fd600078ec0ff */
[----:B------:R-:W-:Y:S05]  /*1c30*/  @!P0 BRA `(.L_x_34) ;  /* 0x0000000000688947 */ /* 0x000fea0003800000 */
[CCC-:B------:R-:W-:Y:S01]  /*1c40*/  FFMA.RZ R24, R21.reuse, R29.reuse, R26.reuse ;  /* 0x0000001d15187223 */ /* 0x1c0fe2000000c01a */
[C---:B------:R-:W-:Y:S02]  /*1c50*/  ISETP.NE.AND P3, PT, R28.reuse, RZ, PT ;  /* 0x000000ff1c00720c */ /* 0x040fe40003f65270 */
[----:B------:R-:W-:Y:S02]  /*1c60*/  ISETP.NE.AND P1, PT, R28, RZ, PT ;  /* 0x000000ff1c00720c */ /* 0x000fe40003f25270 */
[----:B------:R-:W-:Y:S01]  /*1c70*/  LOP3.LUT R25, R24, 0x7fffff, RZ, 0xc0, !PT ;  /* 0x007fffff18197812 */ /* 0x000fe200078ec0ff */
[CCC-:B------:R-:W-:Y:S01]  /*1c80*/  FFMA.RP R24, R21.reuse, R29.reuse, R26.reuse ;  /* 0x0000001d15187223 */ /* 0x1c0fe2000000801a */
[----:B------:R-:W-:Y:S01]  /*1c90*/  FFMA.RM R21, R21, R29, R26 ;  /* 0x0000001d15157223 */ /* 0x000fe2000000401a */
[----:B------:R-:W-:Y:S01]  /*1ca0*/  IADD3 R26, PT, PT, R28, 0x20, RZ ;  /* 0x000000201c1a7810 */ /* 0x000fe20007ffe0ff */
[----:B------:R-:W-:Y:S01]  /*1cb0*/  IMAD.MOV R28, RZ, RZ, -R28 ;  /* 0x000000ffff1c7224 */ /* 0x000fe200078e0a1c */
[----:B------:R-:W-:-:S02]  /*1cc0*/  LOP3.LUT R25, R25, 0x800000, RZ, 0xfc, !PT ;  /* 0x0080000019197812 */ /* 0x000fc400078efcff */
[----:B------:R-:W-:Y:S02]  /*1cd0*/  FSETP.NEU.FTZ.AND P0, PT, R24, R21, PT ;  /* 0x000000151800720b */ /* 0x000fe40003f1d000 */
[----:B------:R-:W-:Y:S02]  /*1ce0*/  SHF.L.U32 R26, R25, R26, RZ ;  /* 0x0000001a191a7219 */ /* 0x000fe400000006ff */
[----:B------:R-:W-:Y:S02]  /*1cf0*/  SEL R24, R28, RZ, P3 ;  /* 0x000000ff1c187207 */ /* 0x000fe40001800000 */
[----:B------:R-:W-:Y:S02]  /*1d00*/  ISETP.NE.AND P1, PT, R26, RZ, P1 ;  /* 0x000000ff1a00720c */ /* 0x000fe40000f25270 */
[----:B------:R-:W-:Y:S02]  /*1d10*/  SHF.R.U32.HI R24, RZ, R24, R25 ;  /* 0x00000018ff187219 */ /* 0x000fe40000011619 */
[----:B------:R-:W-:-:S02]  /*1d20*/  PLOP3.LUT P0, PT, P0, P1, PT, 0xf8, 0x8f ;  /* 0x00000000008f781c */ /* 0x000fc40000703f70 */
[----:B------:R-:W-:Y:S02]  /*1d30*/  SHF.R.U32.HI R26, RZ, 0x1, R24 ;  /* 0x00000001ff1a7819 */ /* 0x000fe40000011618 */
[----:B------:R-:W-:-:S04]  /*1d40*/  SEL R21, RZ, 0x1, !P0 ;  /* 0x00000001ff157807 */ /* 0x000fc80004000000 */
[----:B------:R-:W-:-:S04]  /*1d50*/  LOP3.LUT R21, R21, 0x1, R26, 0xf8, !PT ;  /* 0x0000000115157812 */ /* 0x000fc800078ef81a */
[----:B------:R-:W-:-:S04]  /*1d60*/  LOP3.LUT R21, R21, R24, RZ, 0xc0, !PT ;  /* 0x0000001815157212 */ /* 0x000fc800078ec0ff */
[----:B------:R-:W-:-:S04]  /*1d70*/  IADD3 R21, PT, PT, R26, R21, RZ ;  /* 0x000000151a157210 */ /* 0x000fc80007ffe0ff */
[----:B------:R-:W-:Y:S01]  /*1d80*/  LOP3.LUT R20, R21, R20, RZ, 0xfc, !PT ;  /* 0x0000001415147212 */ /* 0x000fe200078efcff */
[----:B------:R-:W-:Y:S06]  /*1d90*/  BRA `(.L_x_34) ;  /* 0x0000000000107947 */ /* 0x000fec0003800000 */
.L_x_33:
[----:B------:R-:W-:-:S04]  /*1da0*/  LOP3.LUT R20, R20, 0x80000000, RZ, 0xc0, !PT ;  /* 0x8000000014147812 */ /* 0x000fc800078ec0ff */
[----:B------:R-:W-:Y:S01]  /*1db0*/  LOP3.LUT R20, R20, 0x7f800000, RZ, 0xfc, !PT ;  /* 0x7f80000014147812 */ /* 0x000fe200078efcff */
[----:B------:R-:W-:Y:S06]  /*1dc0*/  BRA `(.L_x_34) ;  /* 0x0000000000047947 */ /* 0x000fec0003800000 */
.L_x_32:
[----:B------:R-:W-:-:S07]  /*1dd0*/  IMAD R20, R25, 0x800000, R20 ;  /* 0x0080000019147824 */ /* 0x000fce00078e0214 */
.L_x_34:
[----:B------:R-:W-:Y:S05]  /*1de0*/  BSYNC.RECONVERGENT B3 ;  /* 0x0000000000037941 */ /* 0x000fea0003800200 */
.L_x_31:
[----:B------:R-:W-:Y:S05]  /*1df0*/  BRA `(.L_x_35) ;  /* 0x0000000000207947 */ /* 0x000fea0003800000 */
.L_x_30:
[----:B------:R-:W-:-:S04]  /*1e00*/  LOP3.LUT R20, R21, 0x80000000, R20, 0x48, !PT ;  /* 0x8000000015147812 */ /* 0x000fc800078e4814 */
[----:B------:R-:W-:Y:S01]  /*1e10*/  LOP3.LUT R20, R20, 0x7f800000, RZ, 0xfc, !PT ;  /* 0x7f80000014147812 */ /* 0x000fe200078efcff */
[----:B------:R-:W-:Y:S06]  /*1e20*/  BRA `(.L_x_35) ;  /* 0x0000000000147947 */ /* 0x000fec0003800000 */
.L_x_29:
[----:B------:R-:W-:Y:S01]  /*1e30*/  LOP3.LUT R20, R21, 0x80000000, R20, 0x48, !PT ;  /* 0x8000000015147812 */ /* 0x000fe200078e4814 */
[----:B------:R-:W-:Y:S06]  /*1e40*/  BRA `(.L_x_35) ;  /* 0x00000000000c7947 */ /* 0x000fec0003800000 */
.L_x_28:
[----:B------:R-:W0:Y:S01]  /*1e50*/  MUFU.RSQ R20, -QNAN ;  /* 0xffc0000000147908 */ /* 0x000e220000001400 */
[----:B------:R-:W-:Y:S05]  /*1e60*/  BRA `(.L_x_35) ;  /* 0x0000000000047947 */ /* 0x000fea0003800000 */
.L_x_27:
[----:B------:R-:W-:-:S07]  /*1e70*/  FADD.FTZ R20, R20, R21 ;  /* 0x0000001514147221 */ /* 0x000fce0000010000 */
.L_x_35:
[----:B------:R-:W-:Y:S05]  /*1e80*/  BSYNC.RECONVERGENT B2 ;  /* 0x0000000000027941 */ /* 0x000fea0003800200 */
.L_x_25:
[----:B------:R-:W-:Y:S01]  /*1e90*/  HFMA2 R21, -RZ, RZ, 0, 0 ;  /* 0x00000000ff157431 */ /* 0x000fe200000001ff */
[----:B0-----:R-:W-:Y:S01]  /*1ea0*/  MOV R31, R20 ;  /* 0x00000014001f7202 */ /* 0x001fe20000000f00 */
[----:B------:R-:W-:-:S04]  /*1eb0*/  IMAD.MOV.U32 R20, RZ, RZ, R23 ;  /* 0x000000ffff147224 */ /* 0x000fc800078e0017 */
[----:B------:R-:W-:Y:S05]  /*1ec0*/  RET.REL.NODEC R20 `(hma_many_series_one_param_f32) ;  /* 0xffffffe0144c7950 */ /* 0x000fea0003c3ffff */
.L_x_36:
[----:B------:R-:W-:-:S00]  /*1ed0*/  BRA `(.L_x_36) ;  /* 0xfffffffc00fc7947 */ /* 0x000fc0000383ffff */
[----:B------:R-:W-:-:S00]  /*1ee0*/  NOP ;  /* 0x0000000000007918 */ /* 0x000fc00000000000 */
        /* <DEDUP_REMOVED lines=9> */
.L_x_80:


//--------------------- .text.hma_batch_f32       --------------------------
	.section	.text.hma_batch_f32,"ax",@progbits
	.align	128
        .global         hma_batch_f32
        .type           hma_batch_f32,@function
        .size           hma_batch_f32,(.L_x_82 - hma_batch_f32)
        .other          hma_batch_f32,@"STO_CUDA_ENTRY STV_DEFAULT"
hma_batch_f32:
.text.hma_batch_f32:
[----:B------:R-:W-:Y:S01]  /*0000*/  LDC R1, c[0x0][0x37c] ;  /* 0x0000df00ff017b82 */ /* 0x000fe20000000800 */
[----:B------:R-:W0:Y:S07]  /*0010*/  S2R R0, SR_TID.X ;  /* 0x0000000000007919 */ /* 0x000e2e0000002100 */
[----:B------:R-:W0:Y:S01]  /*0020*/  S2UR UR4, SR_CTAID.X ;  /* 0x00000000000479c3 */ /* 0x000e220000002500 */
[----:B------:R-:W1:Y:S01]  /*0030*/  LDCU UR5, c[0x0][0x394] ;  /* 0x00007280ff0577ac */ /* 0x000e620008000800 */
[----:B------:R-:W2:Y:S06]  /*0040*/  LDCU UR6, c[0x0][0x398] ;  /* 0x00007300ff0677ac */ /* 0x000eac0008000800 */
[----:B------:R-:W0:Y:S01]  /*0050*/  LDC R3, c[0x0][0x360] ;  /* 0x0000d800ff037b82 */ /* 0x000e220000000800 */
[----:B--2---:R-:W-:-:S02]  /*0060*/  IMAD.U32 R4, RZ, RZ, UR6 ;  /* 0x00000006ff047e24 */ /* 0x004fc4000f8e00ff */
[----:B0-----:R-:W-:-:S05]  /*0070*/  IMAD R3, R3, UR4, R0 ;  /* 0x0000000403037c24 */ /* 0x001fca000f8e0200 */
[----:B-1----:R-:W-:-:S13]  /*0080*/  ISETP.GE.AND P0, PT, R3, UR5, PT ;  /* 0x0000000503007c0c */ /* 0x002fda000bf06270 */
[----:B------:R-:W-:Y:S05]  /*0090*/  @P0 EXIT ;  /* 0x000000000000094d */ /* 0x000fea0003800000 */
[----:B------:R-:W0:Y:S01]  /*00a0*/  LDC.64 R6, c[0x0][0x388] ;  /* 0x0000e200ff067b82 */ /* 0x000e220000000a00 */
[----:B------:R-:W1:Y:S01]  /*00b0*/  LDCU.64 UR8, c[0x0][0x358] ;  /* 0x00006b00ff0877ac */ /* 0x000e620008000a00 */
[----:B0-----:R-:W-:-:S05]  /*00c0*/  IMAD.WIDE R6, R3, 0x4, R6 ;  /* 0x0000000403067825 */ /* 0x001fca00078e0206 */
[----:B-1----:R-:W2:Y:S02]  /*00d0*/  LDG.E.CONSTANT R5, desc[UR8][R6.64] ;  /* 0x0000000806057981 */ /* 0x002ea4000c1e9900 */
[----:B--2---:R-:W-:-:S13]  /*00e0*/  ISETP.GE.AND P0, PT, R5, 0x2, PT ;  /* 0x000000020500780c */ /* 0x004fda0003f06270 */
[----:B------:R-:W-:Y:S05]  /*00f0*/  @!P0 EXIT ;  /* 0x000000000000894d */ /* 0x000fea0003800000 */
[----:B------:R-:W-:Y:S01]  /*0100*/  I2FP.F32.U32 R6, R5 ;  /* 0x0000000500067245 */ /* 0x000fe20000201000 */
[----:B------:R-:W-:Y:S03]  /*0110*/  BSSY.RECONVERGENT B0, `(.L_x_37) ;  /* 0x000000e000007945 */ /* 0x000fe60003800200 */
[----:B------:R0:W1:Y:S01]  /*0120*/  MUFU.RSQ R7, R6 ;  /* 0x0000000600077308 */ /* 0x0000620000001400 */
[----:B------:R-:W-:-:S05]  /*0130*/  VIADD R0, R6, 0xf3000000 ;  /* 0xf300000006007836 */ /* 0x000fca0000000000 */
[----:B------:R-:W-:-:S13]  /*0140*/  ISETP.GT.U32.AND P0, PT, R0, 0x727fffff, PT ;  /* 0x727fffff0000780c */ /* 0x000fda0003f04070 */
[----:B01----:R-:W-:Y:S05]  /*0150*/  @!P0 BRA `(.L_x_38) ;  /* 0x0000000000148947 */ /* 0x003fea0003800000 */
[----:B------:R-:W-:Y:S01]  /*0160*/  BSSY.RECONVERGENT B1, `(.L_x_39) ;  /* 0x0000003000017945 */ /* 0x000fe20003800200 */
[----:B------:R-:W-:-:S07]  /*0170*/  MOV R10, 0x190 ;  /* 0x00000190000a7802 */ /* 0x000fce0000000f00 */
[----:B------:R-:W-:Y:S05]  /*0180*/  CALL.REL.NOINC `($__internal_2_$__cuda_sm20_sqrt_rn_f32_slowpath) ;  /* 0x0000001400647944 */ /* 0x000fea0003c00000 */
[----:B------:R-:W-:Y:S05]  /*0190*/  BSYNC.RECONVERGENT B1 ;  /* 0x0000000000017941 */ /* 0x000fea0003800200 */
.L_x_39:
[----:B------:R-:W-:Y:S05]  /*01a0*/  BRA `(.L_x_40) ;  /* 0x0000000000107947 */ /* 0x000fea0003800000 */
.L_x_38:
[----:B------:R-:W-:Y:S01]  /*01b0*/  FMUL.FTZ R9, R6, R7 ;  /* 0x0000000706097220 */ /* 0x000fe20000410000 */
[----:B------:R-:W-:-:S03]  /*01c0*/  FMUL.FTZ R7, R7, 0.5 ;  /* 0x3f00000007077820 */ /* 0x000fc60000410000 */
[----:B------:R-:W-:-:S04]  /*01d0*/  FFMA R0, -R9, R9, R6 ;  /* 0x0000000909007223 */ /* 0x000fc80000000106 */
[----:B------:R-:W-:-:S07]  /*01e0*/  FFMA R0, R0, R7, R9 ;  /* 0x0000000700007223 */ /* 0x000fce0000000009 */
.L_x_40:
[----:B------:R-:W-:Y:S05]  /*01f0*/  BSYNC.RECONVERGENT B0 ;  /* 0x0000000000007941 */ /* 0x000fea0003800200 */
.L_x_37:
[----:B------:R-:W0:Y:S01]  /*0200*/  F2I.FLOOR.NTZ R0, R0 ;  /* 0x0000000000007305 */ /* 0x000e220000207100 */
[----:B------:R-:W1:Y:S01]  /*0210*/  LDCU UR6, c[0x0][0x39c] ;  /* 0x00007380ff0677ac */ /* 0x000e620008000800 */
[----:B0-----:R-:W-:-:S04]  /*0220*/  VIMNMX R8, PT, PT, RZ, R0, !PT ;  /* 0x00000000ff087248 */ /* 0x001fc80007fe0100 */
[----:B-1----:R-:W-:-:S04]  /*0230*/  ISETP.GT.AND P0, PT, R8, UR6, PT ;  /* 0x0000000608007c0c */ /* 0x002fc8000bf04270 */
[----:B------:R-:W-:-:S13]  /*0240*/  ISETP.LT.OR P0, PT, R0, 0x1, P0 ;  /* 0x000000010000780c */ /* 0x000fda0000701670 */
[----:B------:R-:W-:Y:S05]  /*0250*/  @P0 EXIT ;  /* 0x000000000000094d */ /* 0x000fea0003800000 */
[----:B------:R-:W0:Y:S02]  /*0260*/  LDC R10, c[0x0][0x390] ;  /* 0x0000e400ff0a7b82 */ /* 0x000e240000000800 */
[----:B0-----:R-:W-:Y:S01]  /*0270*/  ISETP.GE.AND P0, PT, R10, 0x1, PT ;  /* 0x000000010a00780c */ /* 0x001fe20003f06270 */
[----:B------:R-:W-:-:S12]  /*0280*/  IMAD R12, R3, R10, RZ ;  /* 0x0000000a030c7224 */ /* 0x000fd800078e02ff */
[----:B------:R-:W-:Y:S05]  /*0290*/  @!P0 BRA `(.L_x_41) ;  /* 0x0000000000e88947 */ /* 0x000fea0003800000 */
[C---:B------:R-:W-:Y:S01]  /*02a0*/  ISETP.GE.U32.AND P0, PT, R10.reuse, 0x8, PT ;  /* 0x000000080a00780c */ /* 0x040fe20003f06070 */
[----:B------:R-:W-:Y:S01]  /*02b0*/  IMAD.MOV.U32 R7, RZ, RZ, RZ ;  /* 0x000000ffff077224 */ /* 0x000fe200078e00ff */
[----:B------:R-:W-:-:S04]  /*02c0*/  LOP3.LUT R13, R10, 0x7, RZ, 0xc0, !PT ;  /* 0x000000070a0d7812 */ /* 0x000fc800078ec0ff */
[----:B------:R-:W-:-:S07]  /*02d0*/  ISETP.NE.AND P1, PT, R13, RZ, PT ;  /* 0x000000ff0d00720c */ /* 0x000fce0003f25270 */
[----:B------:R-:W-:Y:S06]  /*02e0*/  @!P0 BRA `(.L_x_42) ;  /* 0x0000000000588947 */ /* 0x000fec0003800000 */
[----:B------:R-:W0:Y:S01]  /*02f0*/  LDCU.64 UR4, c[0x0][0x3a8] ;  /* 0x00007500ff0477ac */ /* 0x000e220008000a00 */
[----:B------:R-:W-:Y:S01]  /*0300*/  LOP3.LUT R7, R10, 0x7ffffff8, RZ, 0xc0, !PT ;  /* 0x7ffffff80a077812 */ /* 0x000fe200078ec0ff */
[----:B------:R-:W-:Y:S01]  /*0310*/  IMAD.MOV.U32 R11, RZ, RZ, 0x7fffffff ;  /* 0x7fffffffff0b7424 */ /* 0x000fe200078e00ff */
[----:B------:R-:W-:-:S03]  /*0320*/  MOV R9, R12 ;  /* 0x0000000c00097202 */ /* 0x000fc60000000f00 */
[----:B------:R-:W-:Y:S01]  /*0330*/  IMAD.MOV R2, RZ, RZ, -R7 ;  /* 0x000000ffff027224 */ /* 0x000fe200078e0a07 */
[----:B0-----:R-:W-:-:S04]  /*0340*/  UIADD3 UR4, UP0, UPT, UR4, 0x10, URZ ;  /* 0x0000001004047890 */ /* 0x001fc8000ff1e0ff */
[----:B------:R-:W-:Y:S02]  /*0350*/  UIADD3.X UR5, UPT, UPT, URZ, UR5, URZ, UP0, !UPT ;  /* 0x00000005ff057290 */ /* 0x000fe400087fe4ff */
[----:B------:R-:W-:-:S04]  /*0360*/  MOV R16, UR4 ;  /* 0x0000000400107c02 */ /* 0x000fc80008000f00 */
[----:B------:R-:W-:-:S07]  /*0370*/  IMAD.U32 R17, RZ, RZ, UR5 ;  /* 0x00000005ff117e24 */ /* 0x000fce000f8e00ff */
.L_x_43:
[C---:B0-----:R-:W-:Y:S01]  /*0380*/  IMAD.WIDE R14, R9.reuse, 0x4, R16 ;  /* 0x00000004090e7825 */ /* 0x041fe200078e0210 */
[----:B------:R-:W-:-:S03]  /*0390*/  IADD3 R9, PT, PT, R9, 0x8, RZ ;  /* 0x0000000809097810 */ /* 0x000fc60007ffe0ff */
[----:B------:R-:W-:Y:S01]  /*03a0*/  VIADD R2, R2, 0x8 ;  /* 0x0000000802027836 */ /* 0x000fe20000000000 */
[----:B------:R0:W-:Y:S04]  /*03b0*/  STG.E desc[UR8][R14.64+-0x10], R11 ;  /* 0xfffff00b0e007986 */ /* 0x0001e8000c101908 */
[----:B------:R0:W-:Y:S01]  /*03c0*/  STG.E desc[UR8][R14.64+-0xc], R11 ;  /* 0xfffff40b0e007986 */ /* 0x0001e2000c101908 */
[----:B------:R-:W-:-:S03]  /*03d0*/  ISETP.NE.AND P0, PT, R2, RZ, PT ;  /* 0x000000ff0200720c */ /* 0x000fc60003f05270 */
[----:B------:R0:W-:Y:S04]  /*03e0*/  STG.E desc[UR8][R14.64+-0x8], R11 ;  /* 0xfffff80b0e007986 */ /* 0x0001e8000c101908 */
[----:B------:R0:W-:Y:S04]  /*03f0*/  STG.E desc[UR8][R14.64+-0x4], R11 ;  /* 0xfffffc0b0e007986 */ /* 0x0001e8000c101908 */
[----:B------:R0:W-:Y:S04]  /*0400*/  STG.E desc[UR8][R14.64], R11 ;  /* 0x0000000b0e007986 */ /* 0x0001e8000c101908 */
[----:B------:R0:W-:Y:S04]  /*0410*/  STG.E desc[UR8][R14.64+0x4], R11 ;  /* 0x0000040b0e007986 */ /* 0x0001e8000c101908 */
[----:B------:R0:W-:Y:S04]  /*0420*/  STG.E desc[UR8][R14.64+0x8], R11 ;  /* 0x0000080b0e007986 */ /* 0x0001e8000c101908 */
[----:B------:R0:W-:Y:S01]  /*0430*/  STG.E desc[UR8][R14.64+0xc], R11 ;  /* 0x00000c0b0e007986 */ /* 0x0001e2000c101908 */
[----:B------:R-:W-:Y:S05]  /*0440*/  @P0 BRA `(.L_x_43) ;  /* 0xfffffffc00cc0947 */ /* 0x000fea000383ffff */
.L_x_42:
[----:B------:R-:W-:Y:S05]  /*0450*/  @!P1 BRA `(.L_x_41) ;  /* 0x0000000000789947 */ /* 0x000fea0003800000 */
[----:B------:R-:W-:Y:S02]  /*0460*/  ISETP.GE.U32.AND P0, PT, R13, 0x4, PT ;  /* 0x000000040d00780c */ /* 0x000fe40003f06070 */
[----:B------:R-:W-:-:S04]  /*0470*/  LOP3.LUT R2, R10, 0x3, RZ, 0xc0, !PT ;  /* 0x000000030a027812 */ /* 0x000fc800078ec0ff */
[----:B------:R-:W-:-:S07]  /*0480*/  ISETP.NE.AND P1, PT, R2, RZ, PT ;  /* 0x000000ff0200720c */ /* 0x000fce0003f25270 */
[----:B------:R-:W-:Y:S06]  /*0490*/  @!P0 BRA `(.L_x_44) ;  /* 0x0000000000248947 */ /* 0x000fec0003800000 */
[----:B0-----:R-:W0:Y:S01]  /*04a0*/  LDC.64 R14, c[0x0][0x3a8] ;  /* 0x0000ea00ff0e7b82 */ /* 0x001e220000000a00 */
[----:B------:R-:W-:Y:S01]  /*04b0*/  IMAD.IADD R9, R12, 0x1, R7 ;  /* 0x000000010c097824 */ /* 0x000fe200078e0207 */
[----:B------:R-:W-:Y:S01]  /*04c0*/  IADD3 R7, PT, PT, R7, 0x4, RZ ;  /* 0x0000000407077810 */ /* 0x000fe20007ffe0ff */
[----:B------:R-:W-:Y:S02]  /*04d0*/  IMAD.MOV.U32 R11, RZ, RZ, 0x7fffffff ;  /* 0x7fffffffff0b7424 */ /* 0x000fe400078e00ff */
[----:B0-----:R-:W-:-:S05]  /*04e0*/  IMAD.WIDE R14, R9, 0x4, R14 ;  /* 0x00000004090e7825 */ /* 0x001fca00078e020e */
[----:B------:R1:W-:Y:S04]  /*04f0*/  STG.E desc[UR8][R14.64], R11 ;  /* 0x0000000b0e007986 */ /* 0x0003e8000c101908 */
[----:B------:R1:W-:Y:S04]  /*0500*/  STG.E desc[UR8][R14.64+0x4], R11 ;  /* 0x0000040b0e007986 */ /* 0x0003e8000c101908 */
[----:B------:R1:W-:Y:S04]  /*0510*/  STG.E desc[UR8][R14.64+0x8], R11 ;  /* 0x0000080b0e007986 */ /* 0x0003e8000c101908 */
[----:B------:R1:W-:Y:S02]  /*0520*/  STG.E desc[UR8][R14.64+0xc], R11 ;  /* 0x00000c0b0e007986 */ /* 0x0003e4000c101908 */
.L_x_44:
[----:B------:R-:W-:Y:S05]  /*0530*/  @!P1 BRA `(.L_x_41) ;  /* 0x0000000000409947 */ /* 0x000fea0003800000 */
[----:B------:R-:W-:Y:S02]  /*0540*/  LOP3.LUT R9, R10, 0x1, RZ, 0xc0, !PT ;  /* 0x000000010a097812 */ /* 0x000fe400078ec0ff */
[----:B------:R-:W-:Y:S02]  /*0550*/  ISETP.NE.AND P0, PT, R2, 0x1, PT ;  /* 0x000000010200780c */ /* 0x000fe40003f05270 */
[----:B------:R-:W-:-:S13]  /*0560*/  ISETP.NE.U32.AND P1, PT, R9, 0x1, PT ;  /* 0x000000010900780c */ /* 0x000fda0003f25070 */
[----:B------:R-:W2:Y:S01]  /*0570*/  @!P1 LDC.64 R16, c[0x0][0x3a8] ;  /* 0x0000ea00ff109b82 */ /* 0x000ea20000000a00 */
[----:B------:R-:W-:Y:S05]  /*0580*/  @!P0 BRA `(.L_x_45) ;  /* 0x00000000001c8947 */ /* 0x000fea0003800000 */
[----:B01----:R-:W0:Y:S01]  /*0590*/  LDC.64 R14, c[0x0][0x3a8] ;  /* 0x0000ea00ff0e7b82 */ /* 0x003e220000000a00 */
[----:B------:R-:W-:Y:S01]  /*05a0*/  IMAD.IADD R9, R12, 0x1, R7 ;  /* 0x000000010c097824 */ /* 0x000fe200078e0207 */
[----:B------:R-:W-:Y:S01]  /*05b0*/  IADD3 R7, PT, PT, R7, 0x2, RZ ;  /* 0x0000000207077810 */ /* 0x000fe20007ffe0ff */
[----:B------:R-:W-:Y:S02]  /*05c0*/  IMAD.MOV.U32 R11, RZ, RZ, 0x7fffffff ;  /* 0x7fffffffff0b7424 */ /* 0x000fe400078e00ff */
[----:B0-----:R-:W-:-:S05]  /*05d0*/  IMAD.WIDE R14, R9, 0x4, R14 ;  /* 0x00000004090e7825 */ /* 0x001fca00078e020e */
[----:B------:R3:W-:Y:S04]  /*05e0*/  STG.E desc[UR8][R14.64], R11 ;  /* 0x0000000b0e007986 */ /* 0x0007e8000c101908 */
[----:B------:R3:W-:Y:S02]  /*05f0*/  STG.E desc[UR8][R14.64+0x4], R11 ;  /* 0x0000040b0e007986 */ /* 0x0007e4000c101908 */
.L_x_45:
[----:B01-3--:R-:W-:Y:S02]  /*0600*/  @!P1 IMAD.IADD R15, R12, 0x1, R7 ;  /* 0x000000010c0f9824 */ /* 0x00bfe400078e0207 */
[----:B------:R-:W-:Y:S02]  /*0610*/  @!P1 IMAD.MOV.U32 R7, RZ, RZ, 0x7fffffff ;  /* 0x7fffffffff079424 */ /* 0x000fe400078e00ff */
[----:B--2---:R-:W-:-:S05]  /*0620*/  @!P1 IMAD.WIDE R14, R15, 0x4, R16 ;  /* 0x000000040f0e9825 */ /* 0x004fca00078e0210 */
[----:B------:R2:W-:Y:S02]  /*0630*/  @!P1 STG.E desc[UR8][R14.64], R7 ;  /* 0x000000070e009986 */ /* 0x0005e4000c101908 */
.L_x_41:
[----:B------:R-:W3:Y:S02]  /*0640*/  LDCU UR5, c[0x0][0x398] ;  /* 0x00007300ff0577ac */ /* 0x000ee40008000800 */
[----:B---3--:R-:W-:-:S04]  /*0650*/  ISETP.LE.AND P0, PT, R10, UR5, PT ;  /* 0x000000050a007c0c */ /* 0x008fc8000bf03270 */
[----:B------:R-:W-:-:S13]  /*0660*/  ISETP.GT.OR P0, PT, RZ, UR5, P0 ;  /* 0x00000005ff007c0c */ /* 0x000fda0008704670 */
[----:B------:R-:W-:Y:S05]  /*0670*/  @P0 EXIT ;  /* 0x000000000000094d */ /* 0x000fea0003800000 */
[C---:B012---:R-:W-:Y:S02]  /*0680*/  IADD3 R14, PT, PT, R5.reuse, -0x1, R8 ;  /* 0xffffffff050e7810 */ /* 0x047fe40007ffe008 */
[----:B------:R-:W-:Y:S02]  /*0690*/  IADD3 R2, PT, PT, R10, -UR5, RZ ;  /* 0x800000050a027c10 */ /* 0x000fe4000fffe0ff */
[----:B------:R-:W-:-:S04]  /*06a0*/  VIMNMX R7, PT, PT, R5, R14, !PT ;  /* 0x0000000e05077248 */ /* 0x000fc80007fe0100 */
[----:B------:R-:W-:-:S13]  /*06b0*/  ISETP.GT.AND P0, PT, R7, R2, PT ;  /* 0x000000020700720c */ /* 0x000fda0003f04270 */
[----:B------:R-:W-:Y:S05]  /*06c0*/  @P0 EXIT ;  /* 0x000000000000094d */ /* 0x000fea0003800000 */
[----:B------:R-:W0:Y:S01]  /*06d0*/  LDCU.64 UR10, c[0x0][0x3a0] ;  /* 0x00007400ff0a77ac */ /* 0x000e220008000a00 */
[C---:B------:R-:W-:Y:S01]  /*06e0*/  ISETP.GE.U32.AND P1, PT, R0.reuse, 0x10, PT ;  /* 0x000000100000780c */ /* 0x040fe20003f26070 */
[----:B------:R-:W-:Y:S01]  /*06f0*/  IMAD R7, R3, UR6, RZ ;  /* 0x0000000603077c24 */ /* 0x000fe2000f8e02ff */
[----:B------:R-:W-:Y:S01]  /*0700*/  LOP3.LUT R19, R0, 0xf, RZ, 0xc0, !PT ;  /* 0x0000000f00137812 */ /* 0x000fe200078ec0ff */
[----:B------:R-:W-:Y:S01]  /*0710*/  BSSY.RECONVERGENT B0, `(.L_x_46) ;  /* 0x0000025000007945 */ /* 0x000fe20003800200 */
[----:B------:R-:W-:Y:S01]  /*0720*/  LEA.HI R11, R5, R5, RZ, 0x1 ;  /* 0x00000005050b7211 */ /* 0x000fe200078f08ff */
[----:B------:R-:W-:Y:S01]  /*0730*/  IMAD.WIDE R2, R7, 0x4, RZ ;  /* 0x0000000407027825 */ /* 0x000fe200078e02ff */
[----:B------:R-:W-:-:S03]  /*0740*/  ISETP.NE.AND P0, PT, R19, RZ, PT ;  /* 0x000000ff1300720c */ /* 0x000fc60003f05270 */
[----:B------:R-:W-:Y:S01]  /*0750*/  IMAD.MOV.U32 R9, RZ, RZ, RZ ;  /* 0x000000ffff097224 */ /* 0x000fe200078e00ff */
[----:B0-----:R-:W-:-:S04]  /*0760*/  IADD3 R16, P2, PT, R2, UR10, RZ ;  /* 0x0000000a02107c10 */ /* 0x001fc8000ff5e0ff */
[----:B------:R-:W-:Y:S01]  /*0770*/  IADD3.X R17, PT, PT, R3, UR11, RZ, P2, !PT ;  /* 0x0000000b03117c10 */ /* 0x000fe200097fe4ff */
[----:B------:R-:W-:Y:S08]  /*0780*/  @!P1 BRA `(.L_x_47) ;  /* 0x0000000000749947 */ /* 0x000ff00003800000 */
[----:B------:R-:W0:Y:S01]  /*0790*/  LDC.64 R14, c[0x0][0x3a0] ;  /* 0x0000e800ff0e7b82 */ /* 0x000e220000000a00 */
[----:B------:R-:W-:Y:S01]  /*07a0*/  LOP3.LUT R9, R0, 0x7ffffff0, RZ, 0xc0, !PT ;  /* 0x7ffffff000097812 */ /* 0x000fe200078ec0ff */
[----:B0-----:R-:W-:-:S04]  /*07b0*/  IMAD.WIDE R14, R7, 0x4, R14 ;  /* 0x00000004070e7825 */ /* 0x001fc800078e020e */
[----:B------:R-:W-:Y:S01]  /*07c0*/  IMAD.MOV R7, RZ, RZ, -R9 ;  /* 0x000000ffff077224 */ /* 0x000fe200078e0a09 */
[----:B------:R-:W-:-:S04]  /*07d0*/  IADD3 R13, P1, PT, R14, 0x20, RZ ;  /* 0x000000200e0d7810 */ /* 0x000fc80007f3e0ff */
[----:B------:R-:W-:-:S09]  /*07e0*/  IADD3.X R18, PT, PT, RZ, R15, RZ, P1, !PT ;  /* 0x0000000fff127210 */ /* 0x000fd20000ffe4ff */
.L_x_48:
[----:B0-----:R-:W-:Y:S01]  /*07f0*/  IMAD.MOV.U32 R14, RZ, RZ, R13 ;  /* 0x000000ffff0e7224 */ /* 0x001fe200078e000d */
[----:B------:R-:W-:Y:S01]  /*0800*/  IADD3 R7, PT, PT, R7, 0x10, RZ ;  /* 0x0000001007077810 */ /* 0x000fe20007ffe0ff */
[----:B------:R-:W-:-:S03]  /*0810*/  IMAD.MOV.U32 R15, RZ, RZ, R18 ;  /* 0x000000ffff0f7224 */ /* 0x000fc600078e0012 */
[----:B------:R-:W-:Y:S02]  /*0820*/  ISETP.NE.AND P1, PT, R7, RZ, PT ;  /* 0x000000ff0700720c */ /* 0x000fe40003f25270 */
[----:B------:R0:W-:Y:S01]  /*0830*/  STG.E desc[UR8][R14.64+-0x20], RZ ;  /* 0xffffe0ff0e007986 */ /* 0x0001e2000c101908 */
[----:B------:R-:W-:-:S03]  /*0840*/  IADD3 R13, P2, PT, R14, 0x40, RZ ;  /* 0x000000400e0d7810 */ /* 0x000fc60007f5e0ff */
[----:B------:R0:W-:Y:S02]  /*0850*/  STG.E desc[UR8][R14.64+-0x1c], RZ ;  /* 0xffffe4ff0e007986 */ /* 0x0001e4000c101908 */
[----:B------:R-:W-:Y:S02]  /*0860*/  IMAD.X R18, RZ, RZ, R15, P2 ;  /* 0x000000ffff127224 */ /* 0x000fe400010e060f */
        /* <DEDUP_REMOVED lines=15> */
.L_x_47:
[----:B------:R-:W-:Y:S05]  /*0960*/  BSYNC.RECONVERGENT B0 ;  /* 0x0000000000007941 */ /* 0x000fea0003800200 */
.L_x_46:
[----:B------:R-:W-:Y:S01]  /*0970*/  BSSY.RECONVERGENT B0, `(.L_x_49) ;  /* 0x0000028000007945 */ /* 0x000fe20003800200 */
[----:B------:R-:W-:-:S03]  /*0980*/  SHF.R.S32.HI R7, RZ, 0x1, R11 ;  /* 0x00000001ff077819 */ /* 0x000fc6000001140b */
[----:B------:R-:W-:Y:S05]  /*0990*/  @!P0 BRA `(.L_x_50) ;  /* 0x0000000000948947 */ /* 0x000fea0003800000 */
[----:B------:R-:W-:Y:S01]  /*09a0*/  ISETP.GE.U32.AND P0, PT, R19, 0x8, PT ;  /* 0x000000081300780c */ /* 0x000fe20003f06070 */
[----:B------:R-:W-:Y:S01]  /*09b0*/  BSSY.RECONVERGENT B1, `(.L_x_51) ;  /* 0x000000e000017945 */ /* 0x000fe20003800200 */
[----:B------:R-:W-:-:S04]  /*09c0*/  LOP3.LUT R11, R0, 0x7, RZ, 0xc0, !PT ;  /* 0x00000007000b7812 */ /* 0x000fc800078ec0ff */
[----:B------:R-:W-:-:S07]  /*09d0*/  ISETP.NE.AND P1, PT, R11, RZ, PT ;  /* 0x000000ff0b00720c */ /* 0x000fce0003f25270 */
[----:B------:R-:W-:Y:S06]  /*09e0*/  @!P0 BRA `(.L_x_52) ;  /* 0x0000000000288947 */ /* 0x000fec0003800000 */
[----:B0-----:R-:W-:-:S04]  /*09f0*/  IMAD.WIDE.U32 R14, R9, 0x4, R16 ;  /* 0x00000004090e7825 */ /* 0x001fc800078e0010 */
[----:B------:R-:W-:Y:S01]  /*0a00*/  VIADD R9, R9, 0x8 ;  /* 0x0000000809097836 */ /* 0x000fe20000000000 */
        /* <DEDUP_REMOVED lines=8> */
.L_x_52:
[----:B------:R-:W-:Y:S05]  /*0a90*/  BSYNC.RECONVERGENT B1 ;  /* 0x0000000000017941 */ /* 0x000fea0003800200 */
.L_x_51:
[----:B------:R-:W-:Y:S05]  /*0aa0*/  @!P1 BRA `(.L_x_50) ;  /* 0x0000000000509947 */ /* 0x000fea0003800000 */
[----:B------:R-:W-:Y:S02]  /*0ab0*/  ISETP.GE.U32.AND P0, PT, R11, 0x4, PT ;  /* 0x000000040b00780c */ /* 0x000fe40003f06070 */
[----:B------:R-:W-:-:S04]  /*0ac0*/  LOP3.LUT R0, R0, 0x3, RZ, 0xc0, !PT ;  /* 0x0000000300007812 */ /* 0x000fc800078ec0ff */
[----:B------:R-:W-:-:S07]  /*0ad0*/  ISETP.NE.AND P1, PT, R0, RZ, PT ;  /* 0x000000ff0000720c */ /* 0x000fce0003f25270 */
[C---:B01----:R-:W-:Y:S01]  /*0ae0*/  @P0 IMAD.WIDE.U32 R14, R9.reuse, 0x4, R16 ;  /* 0x00000004090e0825 */ /* 0x043fe200078e0010 */
[----:B------:R-:W-:-:S04]  /*0af0*/  @P0 IADD3 R9, PT, PT, R9, 0x4, RZ ;  /* 0x0000000409090810 */ /* 0x000fc80007ffe0ff */
        /* <DEDUP_REMOVED lines=9> */
.L_x_53:
[----:B------:R-:W-:Y:S01]  /*0b90*/  VIADD R0, R0, 0x1 ;  /* 0x0000000100007836 */ /* 0x000fe20000000000 */
[----:B------:R0:W-:Y:S04]  /*0ba0*/  STG.E desc[UR8][R2.64], RZ ;  /* 0x000000ff02007986 */ /* 0x0001e8000c101908 */
[----:B------:R-:W-:Y:S02]  /*0bb0*/  ISETP.NE.AND P0, PT, R0, RZ, PT ;  /* 0x000000ff0000720c */ /* 0x000fe40003f05270 */
[----:B0-----:R-:W-:-:S04]  /*0bc0*/  IADD3 R2, P1, PT, R2, 0x4, RZ ;  /* 0x0000000402027810 */ /* 0x001fc80007f3e0ff */
[----:B------:R-:W-:-:S07]  /*0bd0*/  IADD3.X R3, PT, PT, RZ, R3, RZ, P1, !PT ;  /* 0x00000003ff037210 */ /* 0x000fce0000ffe4ff */
[----:B------:R-:W-:Y:S05]  /*0be0*/  @P0 BRA `(.L_x_53) ;  /* 0xfffffffc00e80947 */ /* 0x000fea000383ffff */
.L_x_50:
[----:B------:R-:W-:Y:S05]  /*0bf0*/  BSYNC.RECONVERGENT B0 ;  /* 0x0000000000007941 */ /* 0x000fea0003800200 */
.L_x_49:
[----:B------:R-:W0:Y:S01]  /*0c00*/  LDCU.64 UR10, c[0x0][0x380] ;  /* 0x00007000ff0a77ac */ /* 0x000e220008000a00 */
[----:B------:R-:W-:Y:S01]  /*0c10*/  VIADD R0, R8, 0x1 ;  /* 0x0000000108007836 */ /* 0x000fe20000000000 */
[----:B------:R-:W-:Y:S01]  /*0c20*/  I2FP.F32.U32 R9, R8 ;  /* 0x0000000800097245 */ /* 0x000fe20000201000 */
[----:B------:R-:W-:Y:S01]  /*0c30*/  IMAD.WIDE R2, R7, 0x4, RZ ;  /* 0x0000000407027825 */ /* 0x000fe200078e02ff */
[----:B------:R-:W3:Y:S01]  /*0c40*/  LDCU.64 UR6, c[0x0][0x380] ;  /* 0x00007000ff0677ac */ /* 0x000ee20008000a00 */
[----:B------:R-:W-:Y:S02]  /*0c50*/  IADD3 R10, PT, PT, -R10, UR5, RZ ;  /* 0x000000050a0a7c10 */ /* 0x000fe4000fffe1ff */
[----:B------:R-:W-:Y:S02]  /*0c60*/  CS2R R26, SRZ ;  /* 0x00000000001a7805 */ /* 0x000fe4000001ff00 */
[----:B------:R-:W-:Y:S01]  /*0c70*/  I2FP.F32.U32 R0, R0 ;  /* 0x0000000000007245 */ /* 0x000fe20000201000 */
[----:B------:R-:W-:Y:S01]  /*0c80*/  FMUL R11, R9, 0.5 ;  /* 0x3f000000090b7820 */ /* 0x000fe20000400000 */
[----:B------:R-:W-:Y:S01]  /*0c90*/  VIADD R12, R12, UR5 ;  /* 0x000000050c0c7c36 */ /* 0x000fe20008000000 */
[----:B------:R-:W-:Y:S01]  /*0ca0*/  CS2R R28, SRZ ;  /* 0x00000000001c7805 */ /* 0x000fe2000001ff00 */
[----:B------:R-:W-:-:S02]  /*0cb0*/  IMAD.MOV.U32 R13, RZ, RZ, RZ ;  /* 0x000000ffff0d7224 */ /* 0x000fc400078e00ff */
[----:B------:R-:W-:Y:S01]  /*0cc0*/  FMUL R11, R11, R0 ;  /* 0x000000000b0b7220 */ /* 0x000fe20000400000 */
[----:B------:R-:W-:Y:S02]  /*0cd0*/  HFMA2 R0, -RZ, RZ, 0, 0 ;  /* 0x00000000ff007431 */ /* 0x000fe400000001ff */
[----:B------:R-:W-:Y:S01]  /*0ce0*/  IMAD.WIDE R18, R5, 0x4, RZ ;  /* 0x0000000405127825 */ /* 0x000fe200078e02ff */
[----:B------:R-:W-:Y:S01]  /*0cf0*/  UMOV UR4, URZ ;  /* 0x000000ff00047c82 */ /* 0x000fe20008000000 */
[----:B012---:R-:W-:-:S04]  /*0d00*/  IADD3 R14, P0, PT, -R2, UR10, RZ ;  /* 0x0000000a020e7c10 */ /* 0x007fc8000ff1e1ff */
[----:B------:R-:W-:Y:S02]  /*0d10*/  IADD3.X R15, PT, PT, ~R3, UR11, RZ, P0, !PT ;  /* 0x0000000b030f7c10 */ /* 0x000fe400087fe5ff */
[----:B------:R-:W-:Y:S01]  /*0d20*/  CS2R R2, SRZ ;  /* 0x0000000000027805 */ /* 0x000fe2000001ff00 */
[----:B---3--:R-:W-:-:S12]  /*0d30*/  UIMAD.WIDE.U32 UR6, UR5, 0x4, UR6 ;  /* 0x00000004050678a5 */ /* 0x008fd8000f8e0006 */
.L_x_65:
[----:B------:R-:W-:Y:S01]  /*0d40*/  ISETP.LE.AND P1, PT, R5, UR4, PT ;  /* 0x0000000405007c0c */ /* 0x000fe2000bf23270 */
[----:B------:R-:W-:Y:S01]  /*0d50*/  IMAD.U32 R22, RZ, RZ, UR6 ;  /* 0x00000006ff167e24 */ /* 0x000fe2000f8e00ff */
[----:B------:R-:W-:Y:S02]  /*0d60*/  ISETP.LE.AND P0, PT, R7, UR4, PT ;  /* 0x0000000407007c0c */ /* 0x000fe4000bf03270 */
[----:B-1----:R-:W-:-:S06]  /*0d70*/  MOV R23, UR7 ;  /* 0x0000000700177c02 */ /* 0x002fcc0008000f00 */
[----:B------:R-:W2:Y:S03]  /*0d80*/  LDG.E.CONSTANT R23, desc[UR8][R22.64] ;  /* 0x0000000816177981 */ /* 0x000ea6000c1e9900 */
[----:B0-----:R-:W0:Y:S02]  /*0d90*/  @P1 LDC.64 R20, c[0x0][0x380] ;  /* 0x0000e000ff141b82 */ /* 0x001e240000000a00 */
[----:B------:R-:W-:-:S06]  /*0da0*/  @P0 IMAD.WIDE R24, R4, 0x4, R14 ;  /* 0x0000000404180825 */ /* 0x000fcc00078e020e */
[----:B------:R-:W3:Y:S01]  /*0db0*/  @P0 LDG.E.CONSTANT R24, desc[UR8][R24.64] ;  /* 0x0000000818180981 */ /* 0x000ee2000c1e9900 */
[----:B0-----:R-:W-:-:S05]  /*0dc0*/  @P1 IADD3 R20, P2, PT, -R18, R20, RZ ;  /* 0x0000001412141210 */ /* 0x001fca0007f5e1ff */
[----:B------:R-:W-:Y:S02]  /*0dd0*/  @P1 IMAD.X R21, R21, 0x1, ~R19, P2 ;  /* 0x0000000115151824 */ /* 0x000fe400010e0e13 */
[----:B------:R-:W-:-:S06]  /*0de0*/  @P1 IMAD.WIDE R20, R4, 0x4, R20 ;  /* 0x0000000404141825 */ /* 0x000fcc00078e0214 */
[----:B------:R0:W4:Y:S01]  /*0df0*/  @P1 LDG.E.CONSTANT R20, desc[UR8][R20.64] ;  /* 0x0000000814141981 */ /* 0x000122000c1e9900 */
[----:B------:R-:W-:Y:S02]  /*0e00*/  @!P1 I2FP.F32.U32 R30, UR4 ;  /* 0x00000004001e9c45 */ /* 0x000fe40008201000 */
[----:B------:R-:W-:Y:S01]  /*0e10*/  @!P0 I2FP.F32.U32 R32, UR4 ;  /* 0x0000000400208c45 */ /* 0x000fe20008201000 */
[----:B------:R-:W-:-:S06]  /*0e20*/  UIADD3 UR4, UPT, UPT, UR4, 0x1, URZ ;  /* 0x0000000104047890 */ /* 0x000fcc000fffe0ff */
[----:B------:R-:W-:Y:S01]  /*0e30*/  ISETP.LE.AND P3, PT, R5, UR4, PT ;  /* 0x0000000405007c0c */ /* 0x000fe2000bf63270 */
[----:B------:R-:W-:Y:S01]  /*0e40*/  @P1 FADD R31, -R26, R2 ;  /* 0x000000021a1f1221 */ /* 0x000fe20000000100 */
[----:B------:R-:W-:Y:S01]  /*0e50*/  @!P1 FADD R30, R30, 1 ;  /* 0x3f8000001e1e9421 */ /* 0x000fe20000000000 */
[----:B------:R-:W-:Y:S01]  /*0e60*/  @!P0 FADD R32, R32, 1 ;  /* 0x3f80000020208421 */ /* 0x000fe20000000000 */
[--C-:B0-----:R-:W-:Y:S01]  /*0e70*/  @P0 FADD R21, -R28, R3.reuse ;  /* 0x000000031c150221 */ /* 0x101fe20000000100 */
[----:B------:R-:W-:Y:S01]  /*0e80*/  VIADD R10, R10, 0x1 ;  /* 0x000000010a0a7836 */ /* 0x000fe20000000000 */
[----:B------:R-:W-:Y:S01]  /*0e90*/  I2FP.F32.S32 R22, R7 ;  /* 0x0000000700167245 */ /* 0x000fe20000201400 */
[----:B------:R-:W-:Y:S03]  /*0ea0*/  BSSY.RECONVERGENT B0, `(.L_x_54) ;  /* 0x0000081000007945 */ /* 0x000fe60003800200 */
        /* <DEDUP_REMOVED lines=8> */
[----:B----4-:R-:W-:Y:S01]  /*0f30*/  @P1 FADD R26, R26, -R20 ;  /* 0x800000141a1a1221 */ /* 0x010fe20000000000 */
[----:B------:R-:W-:Y:S06]  /*0f40*/  @!P3 BRA `(.L_x_55) ;  /* 0x0000000400d8b947 */ /* 0x000fec0003800000 */
[----:B------:R-:W-:Y:S01]  /*0f50*/  IADD3 R20, PT, PT, R5, 0x1, RZ ;  /* 0x0000000105147810 */ /* 0x000fe20007ffe0ff */
[----:B------:R-:W-:Y:S03]  /*0f60*/  BSSY.RECONVERGENT B1, `(.L_x_56) ;  /* 0x0000010000017945 */ /* 0x000fe60003800200 */
        /* <DEDUP_REMOVED lines=11> */
[----:B------:R-:W-:Y:S01]  /*1020*/  IMAD.MOV.U32 R20, RZ, RZ, R2 ;  /* 0x000000ffff147224 */ /* 0x000fe200078e0002 */
[----:B------:R-:W-:-:S07]  /*1030*/  MOV R24, 0x1050 ;  /* 0x0000105000187802 */ /* 0x000fce0000000f00 */
[----:B------:R-:W-:Y:S05]  /*1040*/  CALL.REL.NOINC `($__internal_3_$__cuda_sm3x_div_rn_noftz_f32_slowpath) ;  /* 0x00000008000c7944 */ /* 0x000fea0003c00000 */
[----:B------:R-:W-:-:S07]  /*1050*/  IMAD.MOV.U32 R23, RZ, RZ, R25 ;  /* 0x000000ffff177224 */ /* 0x000fce00078e0019 */
.L_x_57:
[----:B------:R-:W-:Y:S05]  /*1060*/  BSYNC.RECONVERGENT B1 ;  /* 0x0000000000017941 */ /* 0x000fea0003800200 */
.L_x_56:
[----:B------:R-:W-:Y:S01]  /*1070*/  IADD3 R20, PT, PT, R7, 0x1, RZ ;  /* 0x0000000107147810 */ /* 0x000fe20007ffe0ff */
[----:B------:R-:W-:Y:S01]  /*1080*/  FMUL R22, R22, 0.5 ;  /* 0x3f00000016167820 */ /* 0x000fe20000400000 */
[----:B------:R-:W-:Y:S02]  /*1090*/  BSSY.RECONVERGENT B1, `(.L_x_58) ;  /* 0x000000f000017945 */ /* 0x000fe40003800200 */
[----:B------:R-:W-:-:S05]  /*10a0*/  I2FP.F32.S32 R21, R20 ;  /* 0x0000001400157245 */ /* 0x000fca0000201400 */
        /* <DEDUP_REMOVED lines=13> */
.L_x_59:
[----:B------:R-:W-:Y:S05]  /*1180*/  BSYNC.RECONVERGENT B1 ;  /* 0x0000000000017941 */ /* 0x000fea0003800200 */
.L_x_58:
        /* <DEDUP_REMOVED lines=12> */
[----:B-1----:R-:W-:Y:S05]  /*1250*/  @P0 BRA `(.L_x_55) ;  /* 0x0000000400140947 */ /* 0x002fea0003800000 */
[----:B------:R-:W0:Y:S01]  /*1260*/  MUFU.RCP R20, R11 ;  /* 0x0000000b00147308 */ /* 0x000e220000001000 */
[----:B------:R-:W-:Y:S07]  /*1270*/  BSSY.RECONVERGENT B1, `(.L_x_61) ;  /* 0x000000d000017945 */ /* 0x000fee0003800200 */
        /* <DEDUP_REMOVED lines=8> */
[----:B------:R-:W-:Y:S01]  /*1300*/  MOV R24, 0x1330 ;  /* 0x0000133000187802 */ /* 0x000fe20000000f00 */
[----:B------:R-:W-:-:S07]  /*1310*/  IMAD.MOV.U32 R21, RZ, RZ, R11 ;  /* 0x000000ffff157224 */ /* 0x000fce00078e000b */
[----:B------:R-:W-:Y:S05]  /*1320*/  CALL.REL.NOINC `($__internal_3_$__cuda_sm3x_div_rn_noftz_f32_slowpath) ;  /* 0x0000000400547944 */ /* 0x000fea0003c00000 */
[----:B------:R-:W-:-:S07]  /*1330*/  MOV R23, R25 ;  /* 0x0000001900177202 */ /* 0x000fce0000000f00 */
.L_x_62:
[----:B------:R-:W-:Y:S05]  /*1340*/  BSYNC.RECONVERGENT B1 ;  /* 0x0000000000017941 */ /* 0x000fea0003800200 */
.L_x_61:
[----:B------:R-:W0:Y:S01]  /*1350*/  LDC.64 R20, c[0x0][0x3a8] ;  /* 0x0000ea00ff147b82 */ /* 0x000e220000000a00 */
[----:B------:R-:W-:Y:S02]  /*1360*/  IMAD.MOV.U32 R13, RZ, RZ, R8 ;  /* 0x000000ffff0d7224 */ /* 0x000fe400078e0008 */
[----:B0-----:R-:W-:-:S05]  /*1370*/  IMAD.WIDE R20, R12, 0x4, R20 ;  /* 0x000000040c147825 */ /* 0x001fca00078e0214 */
[----:B------:R1:W-:Y:S01]  /*1380*/  STG.E desc[UR8][R20.64], R23 ;  /* 0x0000001714007986 */ /* 0x0003e2000c101908 */
[----:B------:R-:W-:Y:S05]  /*1390*/  BRA `(.L_x_55) ;  /* 0x0000000000c47947 */ /* 0x000fea0003800000 */
.L_x_60:
[----:B------:R-:W-:-:S05]  /*13a0*/  IMAD.WIDE R20, R27, 0x4, R16 ;  /* 0x000000041b147825 */ /* 0x000fca00078e0210 */
[----:B------:R-:W2:Y:S01]  /*13b0*/  LDG.E R24, desc[UR8][R20.64] ;  /* 0x0000000814187981 */ /* 0x000ea2000c1e1900 */
[----:B------:R-:W-:Y:S01]  /*13c0*/  IABS R30, R8 ;  /* 0x00000008001e7213 */ /* 0x000fe20000000000 */
[----:B------:R-:W-:Y:S02]  /*13d0*/  VIADD R27, R27, 0x1 ;  /* 0x000000011b1b7836 */ /* 0x000fe40000000000 */
[----:B------:R-:W-:Y:S01]  /*13e0*/  FADD R0, R0, -R29 ;  /* 0x8000001d00007221 */ /* 0x000fe20000000000 */
[----:B------:R-:W-:Y:S01]  /*13f0*/  ISETP.NE.AND P1, PT, R8, RZ, PT ;  /* 0x000000ff0800720c */ /* 0x000fe20003f25270 */
[----:B------:R-:W0:Y:S01]  /*1400*/  I2F.RP R31, R30 ;  /* 0x0000001e001f7306 */ /* 0x000e220000209400 */
[----:B------:R-:W-:Y:S01]  /*1410*/  FADD R29, R29, R25 ;  /* 0x000000191d1d7221 */ /* 0x000fe20000000000 */
[----:B------:R-:W-:Y:S01]  /*1420*/  IABS R32, R27 ;  /* 0x0000001b00207213 */ /* 0x000fe20000000000 */
[----:B------:R-:W-:Y:S01]  /*1430*/  BSSY.RECONVERGENT B1, `(.L_x_63) ;  /* 0x0000024000017945 */ /* 0x000fe20003800200 */
[----:B------:R1:W-:Y:S04]  /*1440*/  STG.E desc[UR8][R20.64], R25 ;  /* 0x0000001914007986 */ /* 0x0003e8000c101908 */
[----:B0-----:R-:W0:Y:S02]  /*1450*/  MUFU.RCP R31, R31 ;  /* 0x0000001f001f7308 */ /* 0x001e240000001000 */
[----:B0-----:R-:W-:-:S06]  /*1460*/  VIADD R22, R31, 0xffffffe ;  /* 0x0ffffffe1f167836 */ /* 0x001fcc0000000000 */
[----:B------:R0:W3:Y:S02]  /*1470*/  F2I.FTZ.U32.TRUNC.NTZ R23, R22 ;  /* 0x0000001600177305 */ /* 0x0000e4000021f000 */
[----:B0-----:R-:W-:Y:S01]  /*1480*/  IMAD.MOV.U32 R22, RZ, RZ, RZ ;  /* 0x000000ffff167224 */ /* 0x001fe200078e00ff */
[----:B---3--:R-:W-:-:S05]  /*1490*/  IADD3 R33, PT, PT, RZ, -R23, RZ ;  /* 0x80000017ff217210 */ /* 0x008fca0007ffe0ff */
[----:B------:R-:W-:-:S04]  /*14a0*/  IMAD R33, R33, R30, RZ ;  /* 0x0000001e21217224 */ /* 0x000fc800078e02ff */
[----:B------:R-:W-:Y:S01]  /*14b0*/  IMAD.HI.U32 R23, R23, R33, R22 ;  /* 0x0000002117177227 */ /* 0x000fe200078e0016 */
[----:B------:R-:W-:-:S04]  /*14c0*/  IABS R33, R8 ;  /* 0x0000000800217213 */ /* 0x000fc80000000000 */
[----:B------:R-:W-:Y:S01]  /*14d0*/  IADD3 R22, PT, PT, RZ, -R33, RZ ;  /* 0x80000021ff167210 */ /* 0x000fe20007ffe0ff */
[----:B------:R-:W-:-:S04]  /*14e0*/  IMAD.HI.U32 R23, R23, R32, RZ ;  /* 0x0000002017177227 */ /* 0x000fc800078e00ff */
[----:B------:R-:W-:Y:S02]  /*14f0*/  IMAD R23, R23, R22, R32 ;  /* 0x0000001617177224 */ /* 0x000fe400078e0220 */
[----:B------:R-:W0:Y:S03]  /*1500*/  MUFU.RCP R22, R11 ;  /* 0x0000000b00167308 */ /* 0x000e260000001000 */
[----:B------:R-:W-:-:S13]  /*1510*/  ISETP.GT.U32.AND P0, PT, R30, R23, PT ;  /* 0x000000171e00720c */ /* 0x000fda0003f04070 */
[----:B------:R-:W-:Y:S01]  /*1520*/  @!P0 IMAD.IADD R23, R23, 0x1, -R30 ;  /* 0x0000000117178824 */ /* 0x000fe200078e0a1e */
[----:B------:R-:W-:Y:S01]  /*1530*/  ISETP.GE.AND P0, PT, R27, RZ, PT ;  /* 0x000000ff1b00720c */ /* 0x000fe20003f06270 */
[----:B0-----:R-:W-:-:S03]  /*1540*/  FFMA R31, -R11, R22, 1 ;  /* 0x3f8000000b1f7423 */ /* 0x001fc60000000116 */
[----:B------:R-:W-:Y:S01]  /*1550*/  ISETP.GT.U32.AND P3, PT, R30, R23, PT ;  /* 0x000000171e00720c */ /* 0x000fe20003f64070 */
[----:B------:R-:W-:-:S12]  /*1560*/  FFMA R22, R22, R31, R22 ;  /* 0x0000001f16167223 */ /* 0x000fd80000000016 */
[----:B------:R-:W-:Y:S02]  /*1570*/  @!P3 IMAD.IADD R23, R23, 0x1, -R30 ;  /* 0x000000011717b824 */ /* 0x000fe400078e0a1e */
[----:B------:R-:W-:-:S04]  /*1580*/  FFMA R30, R9, R25, R0 ;  /* 0x00000019091e7223 */ /* 0x000fc80000000000 */
[----:B------:R-:W0:Y:S01]  /*1590*/  FCHK P3, R30, R11 ;  /* 0x0000000b1e007302 */ /* 0x000e220000060000 */
[----:B------:R-:W-:Y:S01]  /*15a0*/  FFMA R27, R22, R30, RZ ;  /* 0x0000001e161b7223 */ /* 0x000fe200000000ff */
[----:B------:R-:W-:Y:S02]  /*15b0*/  @!P0 IADD3 R23, PT, PT, -R23, RZ, RZ ;  /* 0x000000ff17178210 */ /* 0x000fe40007ffe1ff */
[----:B------:R-:W-:Y:S01]  /*15c0*/  @!P1 LOP3.LUT R23, RZ, R8, RZ, 0x33, !PT ;  /* 0x00000008ff179212 */ /* 0x000fe200078e33ff */
[----:B------:R-:W-:-:S04]  /*15d0*/  FFMA R0, -R11, R27, R30 ;  /* 0x0000001b0b007223 */ /* 0x000fc8000000011e */
[----:B-1----:R-:W-:Y:S01]  /*15e0*/  FFMA R25, R22, R0, R27 ;  /* 0x0000000016197223 */ /* 0x002fe2000000001b */
[----:B------:R-:W-:Y:S02]  /*15f0*/  IMAD.MOV.U32 R0, RZ, RZ, R30 ;  /* 0x000000ffff007224 */ /* 0x000fe400078e001e */
[----:B------:R-:W-:Y:S02]  /*1600*/  IMAD.MOV.U32 R27, RZ, RZ, R23 ;  /* 0x000000ffff1b7224 */ /* 0x000fe400078e0017 */
[----:B--2---:R-:W-:Y:S01]  /*1610*/  FADD R29, R29, -R24 ;  /* 0x800000181d1d7221 */ /* 0x004fe20000000000 */
[----:B0-----:R-:W-:Y:S06]  /*1620*/  @!P3 BRA `(.L_x_64) ;  /* 0x000000000010b947 */ /* 0x001fec0003800000 */
[----:B------:R-:W-:Y:S01]  /*1630*/  MOV R20, R30 ;  /* 0x0000001e00147202 */ /* 0x000fe20000000f00 */
[----:B------:R-:W-:Y:S01]  /*1640*/  IMAD.MOV.U32 R21, RZ, RZ, R11 ;  /* 0x000000ffff157224 */ /* 0x000fe200078e000b */
[----:B------:R-:W-:-:S07]  /*1650*/  MOV R24, 0x1670 ;  /* 0x0000167000187802 */ /* 0x000fce0000000f00 */
[----:B------:R-:W-:Y:S05]  /*1660*/  CALL.REL.NOINC `($__internal_3_$__cuda_sm3x_div_rn_noftz_f32_slowpath) ;  /* 0x0000000000847944 */ /* 0x000fea0003c00000 */
.L_x_64:
[----:B------:R-:W-:Y:S05]  /*1670*/  BSYNC.RECONVERGENT B1 ;  /* 0x0000000000017941 */ /* 0x000fea0003800200 */
.L_x_63:
[----:B------:R-:W0:Y:S02]  /*1680*/  LDC.64 R20, c[0x0][0x3a8] ;  /* 0x0000ea00ff147b82 */ /* 0x000e240000000a00 */
[----:B0-----:R-:W-:-:S05]  /*1690*/  IMAD.WIDE R20, R12, 0x4, R20 ;  /* 0x000000040c147825 */ /* 0x001fca00078e0214 */
[----:B------:R0:W-:Y:S02]  /*16a0*/  STG.E desc[UR8][R20.64], R25 ;  /* 0x0000001914007986 */ /* 0x0001e4000c101908 */
.L_x_55:
[----:B------:R-:W-:Y:S05]  /*16b0*/  BSYNC.RECONVERGENT B0 ;  /* 0x0000000000007941 */ /* 0x000fea0003800200 */
.L_x_54:
[----:B------:R-:W-:Y:S01]  /*16c0*/  UIADD3 UR6, UP0, UPT, UR6, 0x4, URZ ;  /* 0x0000000406067890 */ /* 0x000fe2000ff1e0ff */
[----:B------:R-:W-:Y:S01]  /*16d0*/  VIADD R4, R4, 0x1 ;  /* 0x0000000104047836 */ /* 0x000fe20000000000 */
[----:B------:R-:W-:Y:S02]  /*16e0*/  IADD3 R12, PT, PT, R12, 0x1, RZ ;  /* 0x000000010c0c7810 */ /* 0x000fe40007ffe0ff */
[----:B------:R-:W-:Y:S01]  /*16f0*/  UIADD3.X UR7, UPT, UPT, URZ, UR7, URZ, UP0, !UPT ;  /* 0x00000007ff077290 */ /* 0x000fe200087fe4ff */
[----:B------:R-:W-:Y:S11]  /*1700*/  @P2 BRA `(.L_x_65) ;  /* 0xfffffff4008c2947 */ /* 0x000ff6000383ffff */
[----:B------:R-:W-:Y:S05]  /*1710*/  EXIT ;  /* 0x000000000000794d */ /* 0x000fea0003800000 */
        .weak           $__internal_2_$__cuda_sm20_sqrt_rn_f32_slowpath
        .type           $__internal_2_$__cuda_sm20_sqrt_rn_f32_slowpath,@function
        .size           $__internal_2_$__cuda_sm20_sqrt_rn_f32_slowpath,($__internal_3_$__cuda_sm3x_div_rn_noftz_f32_slowpath - $__internal_2_$__cuda_sm20_sqrt_rn_f32_slowpath)
$__internal_2_$__cuda_sm20_sqrt_rn_f32_slowpath:
[----:B------:R-:W-:-:S13]  /*1720*/  LOP3.LUT P0, RZ, R6, 0x7fffffff, RZ, 0xc0, !PT ;  /* 0x7fffffff06ff7812 */ /* 0x000fda000780c0ff */
[----:B------:R-:W-:Y:S01]  /*1730*/  @!P0 IMAD.MOV.U32 R0, RZ, RZ, R6 ;  /* 0x000000ffff008224 */ /* 0x000fe200078e0006 */
        /* <DEDUP_REMOVED lines=8> */
[----:B------:R-:W-:-:S04]  /*17c0*/  @P0 FFMA R2, R6, 1.84467440737095516160e+19, RZ ;  /* 0x5f80000006020823 */ /* 0x000fc800000000ff */
[----:B------:R-:W0:Y:S02]  /*17d0*/  @P0 MUFU.RSQ R7, R2 ;  /* 0x0000000200070308 */ /* 0x000e240000001400 */
[----:B0-----:R-:W-:Y:S01]  /*17e0*/  @P0 FMUL.FTZ R9, R2, R7 ;  /* 0x0000000702090220 */ /* 0x001fe20000410000 */
[----:B------:R-:W-:-:S03]  /*17f0*/  @P0 FMUL.FTZ R7, R7, 0.5 ;  /* 0x3f00000007070820 */ /* 0x000fc60000410000 */
[----:B------:R-:W-:-:S04]  /*1800*/  @P0 FADD.FTZ R0, -R9, -RZ ;  /* 0x800000ff09000221 */ /* 0x000fc80000010100 */
[----:B------:R-:W-:Y:S01]  /*1810*/  @P0 FFMA R8, R9, R0, R2 ;  /* 0x0000000009080223 */ /* 0x000fe20000000002 */
[----:B------:R-:W-:-:S03]  /*1820*/  @!P0 MOV R0, R6 ;  /* 0x0000000600008202 */ /* 0x000fc60000000f00 */
[----:B------:R-:W-:-:S04]  /*1830*/  @P0 FFMA R7, R8, R7, R9 ;  /* 0x0000000708070223 */ /* 0x000fc80000000009 */
[----:B------:R-:W-:-:S07]  /*1840*/  @P0 FMUL.FTZ R0, R7, 2.3283064365386962891e-10 ;  /* 0x2f80000007000820 */ /* 0x000fce0000410000 */
.L_x_66:
[----:B------:R-:W-:Y:S02]  /*1850*/  IMAD.MOV.U32 R8, RZ, RZ, R10 ;  /* 0x000000ffff087224 */ /* 0x000fe400078e000a */
[----:B------:R-:W-:-:S04]  /*1860*/  IMAD.MOV.U32 R9, RZ, RZ, 0x0 ;  /* 0x00000000ff097424 */ /* 0x000fc800078e00ff */
[----:B------:R-:W-:Y:S05]  /*1870*/  RET.REL.NODEC R8 `(hma_batch_f32) ;  /* 0xffffffe408e07950 */ /* 0x000fea0003c3ffff */
        .weak           $__internal_3_$__cuda_sm3x_div_rn_noftz_f32_slowpath
        .type           $__internal_3_$__cuda_sm3x_div_rn_noftz_f32_slowpath,@function
        .size           $__internal_3_$__cuda_sm3x_div_rn_noftz_f32_slowpath,(.L_x_82 - $__internal_3_$__cuda_sm3x_div_rn_noftz_f32_slowpath)
$__internal_3_$__cuda_sm3x_div_rn_noftz_f32_slowpath:
[----:B------:R-:W-:Y:S01]  /*1880*/  SHF.R.U32.HI R25, RZ, 0x17, R21 ;  /* 0x00000017ff197819 */ /* 0x000fe20000011615 */
[----:B------:R-:W-:Y:S01]  /*1890*/  BSSY.RECONVERGENT B2, `(.L_x_67) ;  /* 0x0000062000027945 */ /* 0x000fe20003800200 */
[----:B------:R-:W-:Y:S02]  /*18a0*/  SHF.R.U32.HI R31, RZ, 0x17, R20 ;  /* 0x00000017ff1f7819 */ /* 0x000fe40000011614 */
[----:B------:R-:W-:Y:S02]  /*18b0*/  LOP3.LUT R25, R25, 0xff, RZ, 0xc0, !PT ;  /* 0x000000ff19197812 */ /* 0x000fe400078ec0ff */
[----:B------:R-:W-:Y:S02]  /*18c0*/  LOP3.LUT R31, R31, 0xff, RZ, 0xc0, !PT ;  /* 0x000000ff1f1f7812 */ /* 0x000fe400078ec0ff */
[----:B------:R-:W-:-:S03]  /*18d0*/  IADD3 R33, PT, PT, R25, -0x1, RZ ;  /* 0xffffffff19217810 */ /* 0x000fc60007ffe0ff */
[----:B------:R-:W-:Y:S01]  /*18e0*/  VIADD R32, R31, 0xffffffff ;  /* 0xffffffff1f207836 */ /* 0x000fe20000000000 */
        /* <DEDUP_REMOVED lines=25> */
[----:B------:R-:W-:Y:S01]  /*1a80*/  @!P1 FFMA R21, R21, 1.84467440737095516160e+19, RZ ;  /* 0x5f80000015159823 */ /* 0x000fe200000000ff */
[----:B------:R-:W-:-:S07]  /*1a90*/  @!P1 VIADD R30, R30, 0x40 ;  /* 0x000000401e1e9836 */ /* 0x000fce0000000000 */
.L_x_68:
[----:B------:R-:W-:Y:S01]  /*1aa0*/  LEA R32, R25, 0xc0800000, 0x17 ;  /* 0xc080000019207811 */ /* 0x000fe200078eb8ff */
[----:B------:R-:W-:Y:S01]  /*1ab0*/  VIADD R31, R31, 0xffffff81 ;  /* 0xffffff811f1f7836 */ /* 0x000fe20000000000 */
[----:B------:R-:W-:Y:S02]  /*1ac0*/  BSSY.RECONVERGENT B3, `(.L_x_73) ;  /* 0x0000035000037945 */ /* 0x000fe40003800200 */
[----:B------:R-:W-:Y:S01]  /*1ad0*/  IADD3 R34, PT, PT, -R32, R21, RZ ;  /* 0x0000001520227210 */ /* 0x000fe20007ffe1ff */
[C---:B------:R-:W-:Y:S01]  /*1ae0*/  IMAD R20, R31.reuse, -0x800000, R20 ;  /* 0xff8000001f147824 */ /* 0x040fe200078e0214 */
[----:B------:R-:W-:Y:S02]  /*1af0*/  IADD3 R31, PT, PT, R31, 0x7f, -R25 ;  /* 0x0000007f1f1f7810 */ /* 0x000fe40007ffe819 */
[----:B------:R-:W0:Y:S01]  /*1b00*/  MUFU.RCP R32, R34 ;  /* 0x0000002200207308 */ /* 0x000e220000001000 */
[----:B------:R-:W-:Y:S02]  /*1b10*/  FADD.FTZ R33, -R34, -RZ ;  /* 0x800000ff22217221 */ /* 0x000fe40000010100 */
[----:B------:R-:W-:-:S02]  /*1b20*/  IMAD.IADD R31, R31, 0x1, R30 ;  /* 0x000000011f1f7824 */ /* 0x000fc400078e021e */
[----:B0-----:R-:W-:-:S04]  /*1b30*/  FFMA R21, R32, R33, 1 ;  /* 0x3f80000020157423 */ /* 0x001fc80000000021 */
        /* <DEDUP_REMOVED lines=19> */
[-CC-:B------:R-:W-:Y:S01]  /*1c70*/  FFMA.RZ R30, R21, R33.reuse, R32.reuse ;  /* 0x00000021151e7223 */ /* 0x180fe2000000c020 */
[C---:B------:R-:W-:Y:S02]  /*1c80*/  ISETP.NE.AND P3, PT, R25.reuse, RZ, PT ;  /* 0x000000ff1900720c */ /* 0x040fe40003f65270 */
[----:B------:R-:W-:Y:S02]  /*1c90*/  ISETP.NE.AND P1, PT, R25, RZ, PT ;  /* 0x000000ff1900720c */ /* 0x000fe40003f25270 */
[----:B------:R-:W-:Y:S01]  /*1ca0*/  LOP3.LUT R31, R30, 0x7fffff, RZ, 0xc0, !PT ;  /* 0x007fffff1e1f7812 */ /* 0x000fe200078ec0ff */
[CCC-:B------:R-:W-:Y:S01]  /*1cb0*/  FFMA.RP R30, R21.reuse, R33.reuse, R32.reuse ;  /* 0x00000021151e7223 */ /* 0x1c0fe20000008020 */
[----:B------:R-:W-:Y:S01]  /*1cc0*/  FFMA.RM R21, R21, R33, R32 ;  /* 0x0000002115157223 */ /* 0x000fe20000004020 */
[----:B------:R-:W-:Y:S01]  /*1cd0*/  VIADD R32, R25, 0x20 ;  /* 0x0000002019207836 */ /* 0x000fe20000000000 */
[----:B------:R-:W-:Y:S02]  /*1ce0*/  LOP3.LUT R31, R31, 0x800000, RZ, 0xfc, !PT ;  /* 0x008000001f1f7812 */ /* 0x000fe400078efcff */
[----:B------:R-:W-:-:S02]  /*1cf0*/  IADD3 R25, PT, PT, -R25, RZ, RZ ;  /* 0x000000ff19197210 */ /* 0x000fc40007ffe1ff */
[----:B------:R-:W-:Y:S02]  /*1d00*/  SHF.L.U32 R32, R31, R32, RZ ;  /* 0x000000201f207219 */ /* 0x000fe400000006ff */
[----:B------:R-:W-:Y:S02]  /*1d10*/  FSETP.NEU.FTZ.AND P0, PT, R30, R21, PT ;  /* 0x000000151e00720b */ /* 0x000fe40003f1d000 */
[----:B------:R-:W-:Y:S02]  /*1d20*/  SEL R30, R25, RZ, P3 ;  /* 0x000000ff191e7207 */ /* 0x000fe40001800000 */
[----:B------:R-:W-:Y:S02]  /*1d30*/  ISETP.NE.AND P1, PT, R32, RZ, P1 ;  /* 0x000000ff2000720c */ /* 0x000fe40000f25270 */
[----:B------:R-:W-:Y:S02]  /*1d40*/  SHF.R.U32.HI R30, RZ, R30, R31 ;  /* 0x0000001eff1e7219 */ /* 0x000fe4000001161f */
[----:B------:R-:W-:-:S02]  /*1d50*/  PLOP3.LUT P0, PT, P0, P1, PT, 0xf8, 0x8f ;  /* 0x00000000008f781c */ /* 0x000fc40000703f70 */
[----:B------:R-:W-:Y:S02]  /*1d60*/  SHF.R.U32.HI R32, RZ, 0x1, R30 ;  /* 0x00000001ff207819 */ /* 0x000fe4000001161e */
[----:B------:R-:W-:-:S04]  /*1d70*/  SEL R21, RZ, 0x1, !P0 ;  /* 0x00000001ff157807 */ /* 0x000fc80004000000 */
[----:B------:R-:W-:-:S04]  /*1d80*/  LOP3.LUT R21, R21, 0x1, R32, 0xf8, !PT ;  /* 0x0000000115157812 */ /* 0x000fc800078ef820 */
[----:B------:R-:W-:-:S05]  /*1d90*/  LOP3.LUT R21, R21, R30, RZ, 0xc0, !PT ;  /* 0x0000001e15157212 */ /* 0x000fca00078ec0ff */
[----:B------:R-:W-:-:S05]  /*1da0*/  IMAD.IADD R21, R32, 0x1, R21 ;  /* 0x0000000120157824 */ /* 0x000fca00078e0215 */
[----:B------:R-:W-:Y:S01]  /*1db0*/  LOP3.LUT R20, R21, R20, RZ, 0xfc, !PT ;  /* 0x0000001415147212 */ /* 0x000fe200078efcff */
[----:B------:R-:W-:Y:S06]  /*1dc0*/  BRA `(.L_x_76) ;  /* 0x0000000000107947 */ /* 0x000fec0003800000 */
.L_x_75:
[----:B------:R-:W-:-:S04]  /*1dd0*/  LOP3.LUT R20, R20, 0x80000000, RZ, 0xc0, !PT ;  /* 0x8000000014147812 */ /* 0x000fc800078ec0ff */
[----:B------:R-:W-:Y:S01]  /*1de0*/  LOP3.LUT R20, R20, 0x7f800000, RZ, 0xfc, !PT ;  /* 0x7f80000014147812 */ /* 0x000fe200078efcff */
[----:B------:R-:W-:Y:S06]  /*1df0*/  BRA `(.L_x_76) ;  /* 0x0000000000047947 */ /* 0x000fec0003800000 */
.L_x_74:
[----:B------:R-:W-:-:S07]  /*1e00*/  IMAD R20, R31, 0x800000, R20 ;  /* 0x008000001f147824 */ /* 0x000fce00078e0214 */
.L_x_76:
[----:B------:R-:W-:Y:S05]  /*1e10*/  BSYNC.RECONVERGENT B3 ;  /* 0x0000000000037941 */ /* 0x000fea0003800200 */
.L_x_73:
[----:B------:R-:W-:Y:S05]  /*1e20*/  BRA `(.L_x_77) ;  /* 0x0000000000207947 */ /* 0x000fea0003800000 */
.L_x_72:
[----:B------:R-:W-:-:S04]  /*1e30*/  LOP3.LUT R20, R21, 0x80000000, R20, 0x48, !PT ;  /* 0x8000000015147812 */ /* 0x000fc800078e4814 */
[----:B------:R-:W-:Y:S01]  /*1e40*/  LOP3.LUT R20, R20, 0x7f800000, RZ, 0xfc, !PT ;  /* 0x7f80000014147812 */ /* 0x000fe200078efcff */
[----:B------:R-:W-:Y:S06]  /*1e50*/  BRA `(.L_x_77) ;  /* 0x0000000000147947 */ /* 0x000fec0003800000 */
.L_x_71:
[----:B------:R-:W-:Y:S01]  /*1e60*/  LOP3.LUT R20, R21, 0x80000000, R20, 0x48, !PT ;  /* 0x8000000015147812 */ /* 0x000fe200078e4814 */
[----:B------:R-:W-:Y:S06]  /*1e70*/  BRA `(.L_x_77) ;  /* 0x00000000000c7947 */ /* 0x000fec0003800000 */
.L_x_70:
[----:B------:R-:W0:Y:S01]  /*1e80*/  MUFU.RSQ R20, -QNAN ;  /* 0xffc0000000147908 */ /* 0x000e220000001400 */
[----:B------:R-:W-:Y:S05]  /*1e90*/  BRA `(.L_x_77) ;  /* 0x0000000000047947 */ /* 0x000fea0003800000 */
.L_x_69:
[----:B------:R-:W-:-:S07]  /*1ea0*/  FADD.FTZ R20, R20, R21 ;  /* 0x0000001514147221 */ /* 0x000fce0000010000 */
.L_x_77:
[----:B------:R-:W-:Y:S05]  /*1eb0*/  BSYNC.RECONVERGENT B2 ;  /* 0x0000000000027941 */ /* 0x000fea0003800200 */
.L_x_67:
[----:B------:R-:W-:Y:S01]  /*1ec0*/  HFMA2 R21, -RZ, RZ, 0, 0 ;  /* 0x00000000ff157431 */ /* 0x000fe200000001ff */
[----:B0-----:R-:W-:Y:S01]  /*1ed0*/  MOV R25, R20 ;  /* 0x0000001400197202 */ /* 0x001fe20000000f00 */
[----:B------:R-:W-:-:S04]  /*1ee0*/  IMAD.MOV.U32 R20, RZ, RZ, R24 ;  /* 0x000000ffff147224 */ /* 0x000fc800078e0018 */
[----:B------:R-:W-:Y:S05]  /*1ef0*/  RET.REL.NODEC R20 `(hma_batch_f32) ;  /* 0xffffffe014407950 */ /* 0x000fea0003c3ffff */
.L_x_78:
        /* <DEDUP_REMOVED lines=16> */
.L_x_82:


//--------------------- .nv.shared.reserved.0     --------------------------
	.section	.nv.shared.reserved.0,"aw",@nobits
	.weak		__nv_reservedSMEM_offset_0_alias
	.size		__nv_reservedSMEM_offset_0_alias, 0, 64
	.other		__nv_reservedSMEM_offset_0_alias,@"STO_CUDA_RESERVED_SHARED STV_DEFAULT"
__nv_reservedSMEM_offset_0_alias:
	.zero		0
	.zero		64


//--------------------- .nv.constant0.hma_many_series_one_param_f32 --------------------------
	.section	.nv.constant0.hma_many_series_one_param_f32,"a",@progbits
	.sectionflags	@""
	.align	4
.nv.constant0.hma_many_series_one_param_f32:
	.zero		944


//--------------------- .nv.constant0.hma_batch_f32 --------------------------
	.section	.nv.constant0.hma_batch_f32,"a",@progbits
	.sectionflags	@""
	.align	4
.nv.constant0.hma_batch_f32:
	.zero		944


//--------------------- SYMBOLS --------------------------

	.type		.nv.reservedSmem.offset0,@object
	.size		.nv.reservedSmem.offset0,0x4
